	.target	sm_100a

	.elftype	@"ET_EXEC"


//--------------------- .note.nv.tkinfo           --------------------------
	.section	.note.nv.tkinfo,"",@"SHT_NOTE"
	.sectionflags	@"SHF_NOTE_NV_TKINFO"
	.tkinfo
        /*0018*/ 	.word	0x00000002
        /*0030*/ 	.string	""
        /*0030*/ 	.string	"ptxas"
        /*0030*/ 	.string	"Cuda compilation tools, release 13.0, V13.0.88"
        /*0030*/ 	.string	"Build cuda_13.0.r13.0/compiler.36424714_0"
        /*0030*/ 	.string	"-arch sm_100a -m 64 "



//--------------------- .note.nv.cuinfo           --------------------------
	.section	.note.nv.cuinfo,"",@"SHT_NOTE"
	.sectionflags	@"SHF_NOTE_NV_CUINFO"
        /*0018*/ 	.short	0x0002
        /*001a*/ 	.short	0x0064
        /*001c*/ 	.short	0x0082
	.zero		2


//--------------------- .nv.info                  --------------------------
	.section	.nv.info,"",@"SHT_CUDA_INFO"
	.align	4


	//----- nvinfo : EIATTR_REGCOUNT
	.align		4
        /*0000*/ 	.byte	0x04, 0x2f
        /*0002*/ 	.short	(.L_12 - .L_11)
	.align		4
.L_11:
        /*0004*/ 	.word	index@(_ZN7cutlass13device_kernelIN5flash11enable_sm90INS1_16FlashAttnFwdSm90INS1_25CollectiveMainloopFwdSm90ILi2EN4cute5tupleIJNS5_1CILi1EEES8_S8_EEENS6_IJNS7_ILi128EEENS7_ILi96EEENS7_ILi64EEEEEELi256ENS_10bfloat16_tEfNS_4arch4Sm90ELb1ELb0ELb0ELb1ELb1ELb1ELb1ELb1ELb0ELb1ELb0ELb0EEENS1_21CollectiveEpilogueFwdINS6_IJSA_NS7_ILi256EEESB_EEES9_SE_SG_Li256ELb1ELb1ELb0ELb0EEENS1_36VarlenDynamicPersistentTileSchedulerILi128ELi96ELi256ELi128ELb0ELb1ELb1ELb1ELb1ELb1EEEEEEEEEvNT_6ParamsE)
        /*0008*/ 	.word	0x00000004


	//----- nvinfo : EIATTR_FRAME_SIZE
	.align		4
.L_12:
        /*000c*/ 	.byte	0x04, 0x11
        /*000e*/ 	.short	(.L_14 - .L_13)
	.align		4
.L_13:
        /*0010*/ 	.word	index@(_ZN7cutlass13device_kernelIN5flash11enable_sm90INS1_16FlashAttnFwdSm90INS1_25CollectiveMainloopFwdSm90ILi2EN4cute5tupleIJNS5_1CILi1EEES8_S8_EEENS6_IJNS7_ILi128EEENS7_ILi96EEENS7_ILi64EEEEEELi256ENS_10bfloat16_tEfNS_4arch4Sm90ELb1ELb0ELb0ELb1ELb1ELb1ELb1ELb1ELb0ELb1ELb0ELb0EEENS1_21CollectiveEpilogueFwdINS6_IJSA_NS7_ILi256EEESB_EEES9_SE_SG_Li256ELb1ELb1ELb0ELb0EEENS1_36VarlenDynamicPersistentTileSchedulerILi128ELi96ELi256ELi128ELb0ELb1ELb1ELb1ELb1ELb1EEEEEEEEEvNT_6ParamsE)
        /*0014*/ 	.word	0x00000000


	//----- nvinfo : EIATTR_REGCOUNT
	.align		4
.L_14:
        /*0018*/ 	.byte	0x04, 0x2f
        /*001a*/ 	.short	(.L_16 - .L_15)
	.align		4
.L_15:
        /*001c*/ 	.word	index@(_ZN7cutlass13device_kernelIN5flash11enable_sm90INS1_16FlashAttnFwdSm90INS1_25CollectiveMainloopFwdSm90ILi2EN4cute5tupleIJNS5_1CILi1EEES8_S8_EEENS6_IJNS7_ILi128EEENS7_ILi96EEENS7_ILi64EEEEEELi256ENS_10bfloat16_tEfNS_4arch4Sm90ELb1ELb0ELb0ELb1ELb1ELb0ELb1ELb1ELb0ELb1ELb0ELb0EEENS1_21CollectiveEpilogueFwdINS6_IJSA_NS7_ILi256EEESB_EEES9_SE_SG_Li256ELb1ELb1ELb0ELb0EEENS1_36VarlenDynamicPersistentTileSchedulerILi128ELi96ELi256ELi128ELb0ELb1ELb1ELb1ELb1ELb1EEEEEEEEEvNT_6ParamsE)
        /*0020*/ 	.word	0x00000004


	//----- nvinfo : EIATTR_FRAME_SIZE
	.align		4
.L_16:
        /*0024*/ 	.byte	0x04, 0x11
        /*0026*/ 	.short	(.L_18 - .L_17)
	.align		4
.L_17:
        /*0028*/ 	.word	index@(_ZN7cutlass13device_kernelIN5flash11enable_sm90INS1_16FlashAttnFwdSm90INS1_25CollectiveMainloopFwdSm90ILi2EN4cute5tupleIJNS5_1CILi1EEES8_S8_EEENS6_IJNS7_ILi128EEENS7_ILi96EEENS7_ILi64EEEEEELi256ENS_10bfloat16_tEfNS_4arch4Sm90ELb1ELb0ELb0ELb1ELb1ELb0ELb1ELb1ELb0ELb1ELb0ELb0EEENS1_21CollectiveEpilogueFwdINS6_IJSA_NS7_ILi256EEESB_EEES9_SE_SG_Li256ELb1ELb1ELb0ELb0EEENS1_36VarlenDynamicPersistentTileSchedulerILi128ELi96ELi256ELi128ELb0ELb1ELb1ELb1ELb1ELb1EEEEEEEEEvNT_6ParamsE)
        /*002c*/ 	.word	0x00000000


	//----- nvinfo : EIATTR_REGCOUNT
	.align		4
.L_18:
        /*0030*/ 	.byte	0x04, 0x2f
        /*0032*/ 	.short	(.L_20 - .L_19)
	.align		4
.L_19:
        /*0034*/ 	.word	index@(_ZN7cutlass13device_kernelIN5flash11enable_sm90INS1_16FlashAttnFwdSm90INS1_25CollectiveMainloopFwdSm90ILi2EN4cute5tupleIJNS5_1CILi1EEES8_S8_EEENS6_IJNS7_ILi128EEENS7_ILi96EEENS7_ILi64EEEEEELi256ENS_10bfloat16_tEfNS_4arch4Sm90ELb1ELb0ELb0ELb1ELb1ELb1ELb0ELb1ELb0ELb1ELb0ELb0EEENS1_21CollectiveEpilogueFwdINS6_IJSA_NS7_ILi256EEESB_EEES9_SE_SG_Li256ELb1ELb1ELb0ELb0EEENS1_36VarlenDynamicPersistentTileSchedulerILi128ELi96ELi256ELi128ELb0ELb1ELb1ELb1ELb1ELb1EEEEEEEEEvNT_6ParamsE)
        /*0038*/ 	.word	0x00000004


	//----- nvinfo : EIATTR_FRAME_SIZE
	.align		4
.L_20:
        /*003c*/ 	.byte	0x04, 0x11
        /*003e*/ 	.short	(.L_22 - .L_21)
	.align		4
.L_21:
        /*0040*/ 	.word	index@(_ZN7cutlass13device_kernelIN5flash11enable_sm90INS1_16FlashAttnFwdSm90INS1_25CollectiveMainloopFwdSm90ILi2EN4cute5tupleIJNS5_1CILi1EEES8_S8_EEENS6_IJNS7_ILi128EEENS7_ILi96EEENS7_ILi64EEEEEELi256ENS_10bfloat16_tEfNS_4arch4Sm90ELb1ELb0ELb0ELb1ELb1ELb1ELb0ELb1ELb0ELb1ELb0ELb0EEENS1_21CollectiveEpilogueFwdINS6_IJSA_NS7_ILi256EEESB_EEES9_SE_SG_Li256ELb1ELb1ELb0ELb0EEENS1_36VarlenDynamicPersistentTileSchedulerILi128ELi96ELi256ELi128ELb0ELb1ELb1ELb1ELb1ELb1EEEEEEEEEvNT_6ParamsE)
        /*0044*/ 	.word	0x00000000


	//----- nvinfo : EIATTR_REGCOUNT
	.align		4
.L_22:
        /*0048*/ 	.byte	0x04, 0x2f
        /*004a*/ 	.short	(.L_24 - .L_23)
	.align		4
.L_23:
        /*004c*/ 	.word	index@(_ZN7cutlass13device_kernelIN5flash11enable_sm90INS1_16FlashAttnFwdSm90INS1_25CollectiveMainloopFwdSm90ILi2EN4cute5tupleIJNS5_1CILi1EEES8_S8_EEENS6_IJNS7_ILi128EEENS7_ILi96EEENS7_ILi64EEEEEELi256ENS_10bfloat16_tEfNS_4arch4Sm90ELb1ELb0ELb0ELb1ELb1ELb0ELb0ELb1ELb0ELb1ELb0ELb0EEENS1_21CollectiveEpilogueFwdINS6_IJSA_NS7_ILi256EEESB_EEES9_SE_SG_Li256ELb1ELb1ELb0ELb0EEENS1_36VarlenDynamicPersistentTileSchedulerILi128ELi96ELi256ELi128ELb0ELb1ELb1ELb1ELb1ELb1EEEEEEEEEvNT_6ParamsE)
        /*0050*/ 	.word	0x00000004


	//----- nvinfo : EIATTR_FRAME_SIZE
	.align		4
.L_24:
        /*0054*/ 	.byte	0x04, 0x11
        /*0056*/ 	.short	(.L_26 - .L_25)
	.align		4
.L_25:
        /*0058*/ 	.word	index@(_ZN7cutlass13device_kernelIN5flash11enable_sm90INS1_16FlashAttnFwdSm90INS1_25CollectiveMainloopFwdSm90ILi2EN4cute5tupleIJNS5_1CILi1EEES8_S8_EEENS6_IJNS7_ILi128EEENS7_ILi96EEENS7_ILi64EEEEEELi256ENS_10bfloat16_tEfNS_4arch4Sm90ELb1ELb0ELb0ELb1ELb1ELb0ELb0ELb1ELb0ELb1ELb0ELb0EEENS1_21CollectiveEpilogueFwdINS6_IJSA_NS7_ILi256EEESB_EEES9_SE_SG_Li256ELb1ELb1ELb0ELb0EEENS1_36VarlenDynamicPersistentTileSchedulerILi128ELi96ELi256ELi128ELb0ELb1ELb1ELb1ELb1ELb1EEEEEEEEEvNT_6ParamsE)
        /*005c*/ 	.word	0x00000000


	//----- nvinfo : EIATTR_REGCOUNT
	.align		4
.L_26:
        /*0060*/ 	.byte	0x04, 0x2f
        /*0062*/ 	.short	(.L_28 - .L_27)
	.align		4
.L_27:
        /*0064*/ 	.word	index@(_ZN7cutlass13device_kernelIN5flash11enable_sm90INS1_16FlashAttnFwdSm90INS1_25CollectiveMainloopFwdSm90ILi2EN4cute5tupleIJNS5_1CILi1EEES8_S8_EEENS6_IJNS7_ILi128EEENS7_ILi96EEENS7_ILi64EEEEEELi256ENS_10bfloat16_tEfNS_4arch4Sm90ELb1ELb0ELb0ELb0ELb1ELb0ELb1ELb1ELb0ELb1ELb0ELb0EEENS1_21CollectiveEpilogueFwdINS6_IJSA_NS7_ILi256EEESB_EEES9_SE_SG_Li256ELb0ELb1ELb0ELb0EEENS1_30DynamicPersistentTileSchedulerILi256ELi128ELb0ELb1ELb1EEEEEEEEEvNT_6ParamsE)
        /*0068*/ 	.word	0x00000004


	//----- nvinfo : EIATTR_FRAME_SIZE
	.align		4
.L_28:
        /*006c*/ 	.byte	0x04, 0x11
        /*006e*/ 	.short	(.L_30 - .L_29)
	.align		4
.L_29:
        /*0070*/ 	.word	index@(_ZN7cutlass13device_kernelIN5flash11enable_sm90INS1_16FlashAttnFwdSm90INS1_25CollectiveMainloopFwdSm90ILi2EN4cute5tupleIJNS5_1CILi1EEES8_S8_EEENS6_IJNS7_ILi128EEENS7_ILi96EEENS7_ILi64EEEEEELi256ENS_10bfloat16_tEfNS_4arch4Sm90ELb1ELb0ELb0ELb0ELb1ELb0ELb1ELb1ELb0ELb1ELb0ELb0EEENS1_21CollectiveEpilogueFwdINS6_IJSA_NS7_ILi256EEESB_EEES9_SE_SG_Li256ELb0ELb1ELb0ELb0EEENS1_30DynamicPersistentTileSchedulerILi256ELi128ELb0ELb1ELb1EEEEEEEEEvNT_6ParamsE)
        /*0074*/ 	.word	0x00000000


	//----- nvinfo : EIATTR_REGCOUNT
	.align		4
.L_30:
        /*0078*/ 	.byte	0x04, 0x2f
        /*007a*/ 	.short	(.L_32 - .L_31)
	.align		4
.L_31:
        /*007c*/ 	.word	index@(_ZN7cutlass13device_kernelIN5flash11enable_sm90INS1_16FlashAttnFwdSm90INS1_25CollectiveMainloopFwdSm90ILi2EN4cute5tupleIJNS5_1CILi1EEES8_S8_EEENS6_IJNS7_ILi128EEENS7_ILi96EEENS7_ILi64EEEEEELi256ENS_10bfloat16_tEfNS_4arch4Sm90ELb1ELb0ELb0ELb0ELb1ELb0ELb0ELb1ELb0ELb1ELb0ELb0EEENS1_21CollectiveEpilogueFwdINS6_IJSA_NS7_ILi256EEESB_EEES9_SE_SG_Li256ELb0ELb1ELb0ELb0EEENS1_30DynamicPersistentTileSchedulerILi256ELi128ELb0ELb1ELb1EEEEEEEEEvNT_6ParamsE)
        /*0080*/ 	.word	0x00000004


	//----- nvinfo : EIATTR_FRAME_SIZE
	.align		4
.L_32:
        /*0084*/ 	.byte	0x04, 0x11
        /*0086*/ 	.short	(.L_34 - .L_33)
	.align		4
.L_33:
        /*0088*/ 	.word	index@(_ZN7cutlass13device_kernelIN5flash11enable_sm90INS1_16FlashAttnFwdSm90INS1_25CollectiveMainloopFwdSm90ILi2EN4cute5tupleIJNS5_1CILi1EEES8_S8_EEENS6_IJNS7_ILi128EEENS7_ILi96EEENS7_ILi64EEEEEELi256ENS_10bfloat16_tEfNS_4arch4Sm90ELb1ELb0ELb0ELb0ELb1ELb0ELb0ELb1ELb0ELb1ELb0ELb0EEENS1_21CollectiveEpilogueFwdINS6_IJSA_NS7_ILi256EEESB_EEES9_SE_SG_Li256ELb0ELb1ELb0ELb0EEENS1_30DynamicPersistentTileSchedulerILi256ELi128ELb0ELb1ELb1EEEEEEEEEvNT_6ParamsE)
        /*008c*/ 	.word	0x00000000


	//----- nvinfo : EIATTR_REGCOUNT
	.align		4
.L_34:
        /*0090*/ 	.byte	0x04, 0x2f
        /*0092*/ 	.short	(.L_36 - .L_35)
	.align		4
.L_35:
        /*0094*/ 	.word	index@(_ZN7cutlass13device_kernelIN5flash11enable_sm90INS1_16FlashAttnFwdSm90INS1_25CollectiveMainloopFwdSm90ILi2EN4cute5tupleIJNS5_1CILi1EEES8_S8_EEENS6_IJNS7_ILi128EEENS7_ILi96EEENS7_ILi64EEEEEELi256ENS_10bfloat16_tEfNS_4arch4Sm90ELb0ELb1ELb0ELb1ELb1ELb1ELb1ELb1ELb0ELb1ELb0ELb0EEENS1_21CollectiveEpilogueFwdINS6_IJSA_NS7_ILi256EEESB_EEES9_SE_SG_Li256ELb1ELb1ELb0ELb0EEENS1_36VarlenDynamicPersistentTileSchedulerILi128ELi96ELi256ELi128ELb0ELb1ELb1ELb1ELb0ELb1EEEEEEEEEvNT_6ParamsE)
        /*0098*/ 	.word	0x00000004


	//----- nvinfo : EIATTR_FRAME_SIZE
	.align		4
.L_36:
        /*009c*/ 	.byte	0x04, 0x11
        /*009e*/ 	.short	(.L_38 - .L_37)
	.align		4
.L_37:
        /*00a0*/ 	.word	index@(_ZN7cutlass13device_kernelIN5flash11enable_sm90INS1_16FlashAttnFwdSm90INS1_25CollectiveMainloopFwdSm90ILi2EN4cute5tupleIJNS5_1CILi1EEES8_S8_EEENS6_IJNS7_ILi128EEENS7_ILi96EEENS7_ILi64EEEEEELi256ENS_10bfloat16_tEfNS_4arch4Sm90ELb0ELb1ELb0ELb1ELb1ELb1ELb1ELb1ELb0ELb1ELb0ELb0EEENS1_21CollectiveEpilogueFwdINS6_IJSA_NS7_ILi256EEESB_EEES9_SE_SG_Li256ELb1ELb1ELb0ELb0EEENS1_36VarlenDynamicPersistentTileSchedulerILi128ELi96ELi256ELi128ELb0ELb1ELb1ELb1ELb0ELb1EEEEEEEEEvNT_6ParamsE)
        /*00a4*/ 	.word	0x00000000


	//----- nvinfo : EIATTR_REGCOUNT
	.align		4
.L_38:
        /*00a8*/ 	.byte	0x04, 0x2f
        /*00aa*/ 	.short	(.L_40 - .L_39)
	.align		4
.L_39:
        /*00ac*/ 	.word	index@(_ZN7cutlass13device_kernelIN5flash11enable_sm90INS1_16FlashAttnFwdSm90INS1_25CollectiveMainloopFwdSm90ILi2EN4cute5tupleIJNS5_1CILi1EEES8_S8_EEENS6_IJNS7_ILi128EEENS7_ILi96EEENS7_ILi64EEEEEELi256ENS_10bfloat16_tEfNS_4arch4Sm90ELb0ELb1ELb0ELb1ELb1ELb0ELb1ELb1ELb0ELb1ELb0ELb0EEENS1_21CollectiveEpilogueFwdINS6_IJSA_NS7_ILi256EEESB_EEES9_SE_SG_Li256ELb1ELb1ELb0ELb0EEENS1_36VarlenDynamicPersistentTileSchedulerILi128ELi96ELi256ELi128ELb0ELb1ELb1ELb1ELb0ELb1EEEEEEEEEvNT_6ParamsE)
        /*00b0*/ 	.word	0x00000004


	//----- nvinfo : EIATTR_FRAME_SIZE
	.align		4
.L_40:
        /*00b4*/ 	.byte	0x04, 0x11
        /*00b6*/ 	.short	(.L_42 - .L_41)
	.align		4
.L_41:
        /*00b8*/ 	.word	index@(_ZN7cutlass13device_kernelIN5flash11enable_sm90INS1_16FlashAttnFwdSm90INS1_25CollectiveMainloopFwdSm90ILi2EN4cute5tupleIJNS5_1CILi1EEES8_S8_EEENS6_IJNS7_ILi128EEENS7_ILi96EEENS7_ILi64EEEEEELi256ENS_10bfloat16_tEfNS_4arch4Sm90ELb0ELb1ELb0ELb1ELb1ELb0ELb1ELb1ELb0ELb1ELb0ELb0EEENS1_21CollectiveEpilogueFwdINS6_IJSA_NS7_ILi256EEESB_EEES9_SE_SG_Li256ELb1ELb1ELb0ELb0EEENS1_36VarlenDynamicPersistentTileSchedulerILi128ELi96ELi256ELi128ELb0ELb1ELb1ELb1ELb0ELb1EEEEEEEEEvNT_6ParamsE)
        /*00bc*/ 	.word	0x00000000


	//----- nvinfo : EIATTR_REGCOUNT
	.align		4
.L_42:
        /*00c0*/ 	.byte	0x04, 0x2f
        /*00c2*/ 	.short	(.L_44 - .L_43)
	.align		4
.L_43:
        /*00c4*/ 	.word	index@(_ZN7cutlass13device_kernelIN5flash11enable_sm90INS1_16FlashAttnFwdSm90INS1_25CollectiveMainloopFwdSm90ILi2EN4cute5tupleIJNS5_1CILi1EEES8_S8_EEENS6_IJNS7_ILi128EEENS7_ILi96EEENS7_ILi64EEEEEELi256ENS_10bfloat16_tEfNS_4arch4Sm90ELb0ELb1ELb0ELb1ELb1ELb1ELb0ELb1ELb0ELb1ELb0ELb0EEENS1_21CollectiveEpilogueFwdINS6_IJSA_NS7_ILi256EEESB_EEES9_SE_SG_Li256ELb1ELb1ELb0ELb0EEENS1_36VarlenDynamicPersistentTileSchedulerILi128ELi96ELi256ELi128ELb0ELb1ELb1ELb1ELb0ELb1EEEEEEEEEvNT_6ParamsE)
        /*00c8*/ 	.word	0x00000004


	//----- nvinfo : EIATTR_FRAME_SIZE
	.align		4
.L_44:
        /*00cc*/ 	.byte	0x04, 0x11
        /*00ce*/ 	.short	(.L_46 - .L_45)
	.align		4
.L_45:
        /*00d0*/ 	.word	index@(_ZN7cutlass13device_kernelIN5flash11enable_sm90INS1_16FlashAttnFwdSm90INS1_25CollectiveMainloopFwdSm90ILi2EN4cute5tupleIJNS5_1CILi1EEES8_S8_EEENS6_IJNS7_ILi128EEENS7_ILi96EEENS7_ILi64EEEEEELi256ENS_10bfloat16_tEfNS_4arch4Sm90ELb0ELb1ELb0ELb1ELb1ELb1ELb0ELb1ELb0ELb1ELb0ELb0EEENS1_21CollectiveEpilogueFwdINS6_IJSA_NS7_ILi256EEESB_EEES9_SE_SG_Li256ELb1ELb1ELb0ELb0EEENS1_36VarlenDynamicPersistentTileSchedulerILi128ELi96ELi256ELi128ELb0ELb1ELb1ELb1ELb0ELb1EEEEEEEEEvNT_6ParamsE)
        /*00d4*/ 	.word	0x00000000


	//----- nvinfo : EIATTR_REGCOUNT
	.align		4
.L_46:
        /*00d8*/ 	.byte	0x04, 0x2f
        /*00da*/ 	.short	(.L_48 - .L_47)
	.align		4
.L_47:
        /*00dc*/ 	.word	index@(_ZN7cutlass13device_kernelIN5flash11enable_sm90INS1_16FlashAttnFwdSm90INS1_25CollectiveMainloopFwdSm90ILi2EN4cute5tupleIJNS5_1CILi1EEES8_S8_EEENS6_IJNS7_ILi128EEENS7_ILi96EEENS7_ILi64EEEEEELi256ENS_10bfloat16_tEfNS_4arch4Sm90ELb0ELb1ELb0ELb1ELb1ELb0ELb0ELb1ELb0ELb1ELb0ELb0EEENS1_21CollectiveEpilogueFwdINS6_IJSA_NS7_ILi256EEESB_EEES9_SE_SG_Li256ELb1ELb1ELb0ELb0EEENS1_36VarlenDynamicPersistentTileSchedulerILi128ELi96ELi256ELi128ELb0ELb1ELb1ELb1ELb0ELb1EEEEEEEEEvNT_6ParamsE)
        /*00e0*/ 	.word	0x00000004


	//----- nvinfo : EIATTR_FRAME_SIZE
	.align		4
.L_48:
        /*00e4*/ 	.byte	0x04, 0x11
        /*00e6*/ 	.short	(.L_50 - .L_49)
	.align		4
.L_49:
        /*00e8*/ 	.word	index@(_ZN7cutlass13device_kernelIN5flash11enable_sm90INS1_16FlashAttnFwdSm90INS1_25CollectiveMainloopFwdSm90ILi2EN4cute5tupleIJNS5_1CILi1EEES8_S8_EEENS6_IJNS7_ILi128EEENS7_ILi96EEENS7_ILi64EEEEEELi256ENS_10bfloat16_tEfNS_4arch4Sm90ELb0ELb1ELb0ELb1ELb1ELb0ELb0ELb1ELb0ELb1ELb0ELb0EEENS1_21CollectiveEpilogueFwdINS6_IJSA_NS7_ILi256EEESB_EEES9_SE_SG_Li256ELb1ELb1ELb0ELb0EEENS1_36VarlenDynamicPersistentTileSchedulerILi128ELi96ELi256ELi128ELb0ELb1ELb1ELb1ELb0ELb1EEEEEEEEEvNT_6ParamsE)
        /*00ec*/ 	.word	0x00000000


	//----- nvinfo : EIATTR_REGCOUNT
	.align		4
.L_50:
        /*00f0*/ 	.byte	0x04, 0x2f
        /*00f2*/ 	.short	(.L_52 - .L_51)
	.align		4
.L_51:
        /*00f4*/ 	.word	index@(_ZN7cutlass13device_kernelIN5flash11enable_sm90INS1_16FlashAttnFwdSm90INS1_25CollectiveMainloopFwdSm90ILi2EN4cute5tupleIJNS5_1CILi1EEES8_S8_EEENS6_IJNS7_ILi128EEENS7_ILi96EEENS7_ILi64EEEEEELi256ENS_10bfloat16_tEfNS_4arch4Sm90ELb0ELb1ELb0ELb0ELb1ELb0ELb1ELb1ELb0ELb1ELb0ELb0EEENS1_21CollectiveEpilogueFwdINS6_IJSA_NS7_ILi256EEESB_EEES9_SE_SG_Li256ELb0ELb1ELb0ELb0EEENS1_30DynamicPersistentTileSchedulerILi256ELi128ELb0ELb1ELb1EEEEEEEEEvNT_6ParamsE)
        /*00f8*/ 	.word	0x00000004


	//----- nvinfo : EIATTR_FRAME_SIZE
	.align		4
.L_52:
        /*00fc*/ 	.byte	0x04, 0x11
        /*00fe*/ 	.short	(.L_54 - .L_53)
	.align		4
.L_53:
        /*0100*/ 	.word	index@(_ZN7cutlass13device_kernelIN5flash11enable_sm90INS1_16FlashAttnFwdSm90INS1_25CollectiveMainloopFwdSm90ILi2EN4cute5tupleIJNS5_1CILi1EEES8_S8_EEENS6_IJNS7_ILi128EEENS7_ILi96EEENS7_ILi64EEEEEELi256ENS_10bfloat16_tEfNS_4arch4Sm90ELb0ELb1ELb0ELb0ELb1ELb0ELb1ELb1ELb0ELb1ELb0ELb0EEENS1_21CollectiveEpilogueFwdINS6_IJSA_NS7_ILi256EEESB_EEES9_SE_SG_Li256ELb0ELb1ELb0ELb0EEENS1_30DynamicPersistentTileSchedulerILi256ELi128ELb0ELb1ELb1EEEEEEEEEvNT_6ParamsE)
        /*0104*/ 	.word	0x00000000


	//----- nvinfo : EIATTR_REGCOUNT
	.align		4
.L_54:
        /*0108*/ 	.byte	0x04, 0x2f
        /*010a*/ 	.short	(.L_56 - .L_55)
	.align		4
.L_55:
        /*010c*/ 	.word	index@(_ZN7cutlass13device_kernelIN5flash11enable_sm90INS1_16FlashAttnFwdSm90INS1_25CollectiveMainloopFwdSm90ILi2EN4cute5tupleIJNS5_1CILi1EEES8_S8_EEENS6_IJNS7_ILi128EEENS7_ILi96EEENS7_ILi64EEEEEELi256ENS_10bfloat16_tEfNS_4arch4Sm90ELb0ELb1ELb0ELb0ELb1ELb0ELb0ELb1ELb0ELb1ELb0ELb0EEENS1_21CollectiveEpilogueFwdINS6_IJSA_NS7_ILi256EEESB_EEES9_SE_SG_Li256ELb0ELb1ELb0ELb0EEENS1_30DynamicPersistentTileSchedulerILi256ELi128ELb0ELb1ELb1EEEEEEEEEvNT_6ParamsE)
        /*0110*/ 	.word	0x00000004


	//----- nvinfo : EIATTR_FRAME_SIZE
	.align		4
.L_56:
        /*0114*/ 	.byte	0x04, 0x11
        /*0116*/ 	.short	(.L_58 - .L_57)
	.align		4
.L_57:
        /*0118*/ 	.word	index@(_ZN7cutlass13device_kernelIN5flash11enable_sm90INS1_16FlashAttnFwdSm90INS1_25CollectiveMainloopFwdSm90ILi2EN4cute5tupleIJNS5_1CILi1EEES8_S8_EEENS6_IJNS7_ILi128EEENS7_ILi96EEENS7_ILi64EEEEEELi256ENS_10bfloat16_tEfNS_4arch4Sm90ELb0ELb1ELb0ELb0ELb1ELb0ELb0ELb1ELb0ELb1ELb0ELb0EEENS1_21CollectiveEpilogueFwdINS6_IJSA_NS7_ILi256EEESB_EEES9_SE_SG_Li256ELb0ELb1ELb0ELb0EEENS1_30DynamicPersistentTileSchedulerILi256ELi128ELb0ELb1ELb1EEEEEEEEEvNT_6ParamsE)
        /*011c*/ 	.word	0x00000000


	//----- nvinfo : EIATTR_REGCOUNT
	.align		4
.L_58:
        /*0120*/ 	.byte	0x04, 0x2f
        /*0122*/ 	.short	(.L_60 - .L_59)
	.align		4
.L_59:
        /*0124*/ 	.word	index@(_ZN7cutlass13device_kernelIN5flash11enable_sm90INS1_16FlashAttnFwdSm90INS1_25CollectiveMainloopFwdSm90ILi2EN4cute5tupleIJNS5_1CILi1EEES8_S8_EEENS6_IJNS7_ILi128EEENS7_ILi96EEENS7_ILi64EEEEEELi256ENS_10bfloat16_tEfNS_4arch4Sm90ELb0ELb0ELb0ELb1ELb1ELb1ELb1ELb1ELb0ELb1ELb0ELb0EEENS1_21CollectiveEpilogueFwdINS6_IJSA_NS7_ILi256EEESB_EEES9_SE_SG_Li256ELb1ELb1ELb0ELb0EEENS1_36VarlenDynamicPersistentTileSchedulerILi128ELi96ELi256ELi128ELb0ELb1ELb1ELb0ELb1ELb1EEEEEEEEEvNT_6ParamsE)
        /*0128*/ 	.word	0x00000004


	//----- nvinfo : EIATTR_FRAME_SIZE
	.align		4
.L_60:
        /*012c*/ 	.byte	0x04, 0x11
        /*012e*/ 	.short	(.L_62 - .L_61)
	.align		4
.L_61:
        /*0130*/ 	.word	index@(_ZN7cutlass13device_kernelIN5flash11enable_sm90INS1_16FlashAttnFwdSm90INS1_25CollectiveMainloopFwdSm90ILi2EN4cute5tupleIJNS5_1CILi1EEES8_S8_EEENS6_IJNS7_ILi128EEENS7_ILi96EEENS7_ILi64EEEEEELi256ENS_10bfloat16_tEfNS_4arch4Sm90ELb0ELb0ELb0ELb1ELb1ELb1ELb1ELb1ELb0ELb1ELb0ELb0EEENS1_21CollectiveEpilogueFwdINS6_IJSA_NS7_ILi256EEESB_EEES9_SE_SG_Li256ELb1ELb1ELb0ELb0EEENS1_36VarlenDynamicPersistentTileSchedulerILi128ELi96ELi256ELi128ELb0ELb1ELb1ELb0ELb1ELb1EEEEEEEEEvNT_6ParamsE)
        /*0134*/ 	.word	0x00000000


	//----- nvinfo : EIATTR_REGCOUNT
	.align		4
.L_62:
        /*0138*/ 	.byte	0x04, 0x2f
        /*013a*/ 	.short	(.L_64 - .L_63)
	.align		4
.L_63:
        /*013c*/ 	.word	index@(_ZN7cutlass13device_kernelIN5flash11enable_sm90INS1_16FlashAttnFwdSm90INS1_25CollectiveMainloopFwdSm90ILi2EN4cute5tupleIJNS5_1CILi1EEES8_S8_EEENS6_IJNS7_ILi128EEENS7_ILi96EEENS7_ILi64EEEEEELi256ENS_10bfloat16_tEfNS_4arch4Sm90ELb0ELb0ELb0ELb1ELb1ELb0ELb1ELb1ELb0ELb1ELb0ELb0EEENS1_21CollectiveEpilogueFwdINS6_IJSA_NS7_ILi256EEESB_EEES9_SE_SG_Li256ELb1ELb1ELb0ELb0EEENS1_36VarlenDynamicPersistentTileSchedulerILi128ELi96ELi256ELi128ELb0ELb1ELb1ELb0ELb1ELb1EEEEEEEEEvNT_6ParamsE)
        /*0140*/ 	.word	0x00000004


	//----- nvinfo : EIATTR_FRAME_SIZE
	.align		4
.L_64:
        /*0144*/ 	.byte	0x04, 0x11
        /*0146*/ 	.short	(.L_66 - .L_65)
	.align		4
.L_65:
        /*0148*/ 	.word	index@(_ZN7cutlass13device_kernelIN5flash11enable_sm90INS1_16FlashAttnFwdSm90INS1_25CollectiveMainloopFwdSm90ILi2EN4cute5tupleIJNS5_1CILi1EEES8_S8_EEENS6_IJNS7_ILi128EEENS7_ILi96EEENS7_ILi64EEEEEELi256ENS_10bfloat16_tEfNS_4arch4Sm90ELb0ELb0ELb0ELb1ELb1ELb0ELb1ELb1ELb0ELb1ELb0ELb0EEENS1_21CollectiveEpilogueFwdINS6_IJSA_NS7_ILi256EEESB_EEES9_SE_SG_Li256ELb1ELb1ELb0ELb0EEENS1_36VarlenDynamicPersistentTileSchedulerILi128ELi96ELi256ELi128ELb0ELb1ELb1ELb0ELb1ELb1EEEEEEEEEvNT_6ParamsE)
        /*014c*/ 	.word	0x00000000


	//----- nvinfo : EIATTR_REGCOUNT
	.align		4
.L_66:
        /*0150*/ 	.byte	0x04, 0x2f
        /*0152*/ 	.short	(.L_68 - .L_67)
	.align		4
.L_67:
        /*0154*/ 	.word	index@(_ZN7cutlass13device_kernelIN5flash11enable_sm90INS1_16FlashAttnFwdSm90INS1_25CollectiveMainloopFwdSm90ILi2EN4cute5tupleIJNS5_1CILi1EEES8_S8_EEENS6_IJNS7_ILi128EEENS7_ILi96EEENS7_ILi64EEEEEELi256ENS_10bfloat16_tEfNS_4arch4Sm90ELb0ELb0ELb0ELb1ELb1ELb1ELb0ELb1ELb0ELb1ELb0ELb0EEENS1_21CollectiveEpilogueFwdINS6_IJSA_NS7_ILi256EEESB_EEES9_SE_SG_Li256ELb1ELb1ELb0ELb0EEENS1_36VarlenDynamicPersistentTileSchedulerILi128ELi96ELi256ELi128ELb0ELb1ELb1ELb0ELb1ELb1EEEEEEEEEvNT_6ParamsE)
        /*0158*/ 	.word	0x00000004


	//----- nvinfo : EIATTR_FRAME_SIZE
	.align		4
.L_68:
        /*015c*/ 	.byte	0x04, 0x11
        /*015e*/ 	.short	(.L_70 - .L_69)
	.align		4
.L_69:
        /*0160*/ 	.word	index@(_ZN7cutlass13device_kernelIN5flash11enable_sm90INS1_16FlashAttnFwdSm90INS1_25CollectiveMainloopFwdSm90ILi2EN4cute5tupleIJNS5_1CILi1EEES8_S8_EEENS6_IJNS7_ILi128EEENS7_ILi96EEENS7_ILi64EEEEEELi256ENS_10bfloat16_tEfNS_4arch4Sm90ELb0ELb0ELb0ELb1ELb1ELb1ELb0ELb1ELb0ELb1ELb0ELb0EEENS1_21CollectiveEpilogueFwdINS6_IJSA_NS7_ILi256EEESB_EEES9_SE_SG_Li256ELb1ELb1ELb0ELb0EEENS1_36VarlenDynamicPersistentTileSchedulerILi128ELi96ELi256ELi128ELb0ELb1ELb1ELb0ELb1ELb1EEEEEEEEEvNT_6ParamsE)
        /*0164*/ 	.word	0x00000000


	//----- nvinfo : EIATTR_REGCOUNT
	.align		4
.L_70:
        /*0168*/ 	.byte	0x04, 0x2f
        /*016a*/ 	.short	(.L_72 - .L_71)
	.align		4
.L_71:
        /*016c*/ 	.word	index@(_ZN7cutlass13device_kernelIN5flash11enable_sm90INS1_16FlashAttnFwdSm90INS1_25CollectiveMainloopFwdSm90ILi2EN4cute5tupleIJNS5_1CILi1EEES8_S8_EEENS6_IJNS7_ILi128EEENS7_ILi96EEENS7_ILi64EEEEEELi256ENS_10bfloat16_tEfNS_4arch4Sm90ELb0ELb0ELb0ELb1ELb1ELb0ELb0ELb1ELb0ELb1ELb0ELb0EEENS1_21CollectiveEpilogueFwdINS6_IJSA_NS7_ILi256EEESB_EEES9_SE_SG_Li256ELb1ELb1ELb0ELb0EEENS1_36VarlenDynamicPersistentTileSchedulerILi128ELi96ELi256ELi128ELb0ELb1ELb1ELb0ELb1ELb1EEEEEEEEEvNT_6ParamsE)
        /*0170*/ 	.word	0x00000004


	//----- nvinfo : EIATTR_FRAME_SIZE
	.align		4
.L_72:
        /*0174*/ 	.byte	0x04, 0x11
        /*0176*/ 	.short	(.L_74 - .L_73)
	.align		4
.L_73:
        /*0178*/ 	.word	index@(_ZN7cutlass13device_kernelIN5flash11enable_sm90INS1_16FlashAttnFwdSm90INS1_25CollectiveMainloopFwdSm90ILi2EN4cute5tupleIJNS5_1CILi1EEES8_S8_EEENS6_IJNS7_ILi128EEENS7_ILi96EEENS7_ILi64EEEEEELi256ENS_10bfloat16_tEfNS_4arch4Sm90ELb0ELb0ELb0ELb1ELb1ELb0ELb0ELb1ELb0ELb1ELb0ELb0EEENS1_21CollectiveEpilogueFwdINS6_IJSA_NS7_ILi256EEESB_EEES9_SE_SG_Li256ELb1ELb1ELb0ELb0EEENS1_36VarlenDynamicPersistentTileSchedulerILi128ELi96ELi256ELi128ELb0ELb1ELb1ELb0ELb1ELb1EEEEEEEEEvNT_6ParamsE)
        /*017c*/ 	.word	0x00000000


	//----- nvinfo : EIATTR_REGCOUNT
	.align		4
.L_74:
        /*0180*/ 	.byte	0x04, 0x2f
        /*0182*/ 	.short	(.L_76 - .L_75)
	.align		4
.L_75:
        /*0184*/ 	.word	index@(_ZN7cutlass13device_kernelIN5flash11enable_sm90INS1_16FlashAttnFwdSm90INS1_25CollectiveMainloopFwdSm90ILi2EN4cute5tupleIJNS5_1CILi1EEES8_S8_EEENS6_IJNS7_ILi128EEENS7_ILi96EEENS7_ILi64EEEEEELi256ENS_10bfloat16_tEfNS_4arch4Sm90ELb0ELb0ELb0ELb0ELb1ELb0ELb1ELb1ELb0ELb1ELb0ELb0EEENS1_21CollectiveEpilogueFwdINS6_IJSA_NS7_ILi256EEESB_EEES9_SE_SG_Li256ELb0ELb1ELb0ELb0EEENS1_29StaticPersistentTileSchedulerILb0EEEEEEEEEvNT_6ParamsE)
        /*0188*/ 	.word	0x00000004


	//----- nvinfo : EIATTR_FRAME_SIZE
	.align		4
.L_76:
        /*018c*/ 	.byte	0x04, 0x11
        /*018e*/ 	.short	(.L_78 - .L_77)
	.align		4
.L_77:
        /*0190*/ 	.word	index@(_ZN7cutlass13device_kernelIN5flash11enable_sm90INS1_16FlashAttnFwdSm90INS1_25CollectiveMainloopFwdSm90ILi2EN4cute5tupleIJNS5_1CILi1EEES8_S8_EEENS6_IJNS7_ILi128EEENS7_ILi96EEENS7_ILi64EEEEEELi256ENS_10bfloat16_tEfNS_4arch4Sm90ELb0ELb0ELb0ELb0ELb1ELb0ELb1ELb1ELb0ELb1ELb0ELb0EEENS1_21CollectiveEpilogueFwdINS6_IJSA_NS7_ILi256EEESB_EEES9_SE_SG_Li256ELb0ELb1ELb0ELb0EEENS1_29StaticPersistentTileSchedulerILb0EEEEEEEEEvNT_6ParamsE)
        /*0194*/ 	.word	0x00000000


	//----- nvinfo : EIATTR_REGCOUNT
	.align		4
.L_78:
        /*0198*/ 	.byte	0x04, 0x2f
        /*019a*/ 	.short	(.L_80 - .L_79)
	.align		4
.L_79:
        /*019c*/ 	.word	index@(_ZN7cutlass13device_kernelIN5flash11enable_sm90INS1_16FlashAttnFwdSm90INS1_25CollectiveMainloopFwdSm90ILi2EN4cute5tupleIJNS5_1CILi1EEES8_S8_EEENS6_IJNS7_ILi128EEENS7_ILi96EEENS7_ILi64EEEEEELi256ENS_10bfloat16_tEfNS_4arch4Sm90ELb0ELb0ELb0ELb0ELb1ELb0ELb0ELb1ELb0ELb1ELb0ELb0EEENS1_21CollectiveEpilogueFwdINS6_IJSA_NS7_ILi256EEESB_EEES9_SE_SG_Li256ELb0ELb1ELb0ELb0EEENS1_29StaticPersistentTileSchedulerILb0EEEEEEEEEvNT_6ParamsE)
        /*01a0*/ 	.word	0x00000004


	//----- nvinfo : EIATTR_FRAME_SIZE
	.align		4
.L_80:
        /*01a4*/ 	.byte	0x04, 0x11
        /*01a6*/ 	.short	(.L_82 - .L_81)
	.align		4
.L_81:
        /*01a8*/ 	.word	index@(_ZN7cutlass13device_kernelIN5flash11enable_sm90INS1_16FlashAttnFwdSm90INS1_25CollectiveMainloopFwdSm90ILi2EN4cute5tupleIJNS5_1CILi1EEES8_S8_EEENS6_IJNS7_ILi128EEENS7_ILi96EEENS7_ILi64EEEEEELi256ENS_10bfloat16_tEfNS_4arch4Sm90ELb0ELb0ELb0ELb0ELb1ELb0ELb0ELb1ELb0ELb1ELb0ELb0EEENS1_21CollectiveEpilogueFwdINS6_IJSA_NS7_ILi256EEESB_EEES9_SE_SG_Li256ELb0ELb1ELb0ELb0EEENS1_29StaticPersistentTileSchedulerILb0EEEEEEEEEvNT_6ParamsE)
        /*01ac*/ 	.word	0x00000000


	//----- nvinfo : EIATTR_MIN_STACK_SIZE
	.align		4
.L_82:
        /*01b0*/ 	.byte	0x04, 0x12
        /*01b2*/ 	.short	(.L_84 - .L_83)
	.align		4
.L_83:
        /*01b4*/ 	.word	index@(_ZN7cutlass13device_kernelIN5flash11enable_sm90INS1_16FlashAttnFwdSm90INS1_25CollectiveMainloopFwdSm90ILi2EN4cute5tupleIJNS5_1CILi1EEES8_S8_EEENS6_IJNS7_ILi128EEENS7_ILi96EEENS7_ILi64EEEEEELi256ENS_10bfloat16_tEfNS_4arch4Sm90ELb0ELb0ELb0ELb0ELb1ELb0ELb0ELb1ELb0ELb1ELb0ELb0EEENS1_21CollectiveEpilogueFwdINS6_IJSA_NS7_ILi256EEESB_EEES9_SE_SG_Li256ELb0ELb1ELb0ELb0EEENS1_29StaticPersistentTileSchedulerILb0EEEEEEEEEvNT_6ParamsE)
        /*01b8*/ 	.word	0x00000000


	//----- nvinfo : EIATTR_MIN_STACK_SIZE
	.align		4
.L_84:
        /*01bc*/ 	.byte	0x04, 0x12
        /*01be*/ 	.short	(.L_86 - .L_85)
	.align		4
.L_85:
        /*01c0*/ 	.word	index@(_ZN7cutlass13device_kernelIN5flash11enable_sm90INS1_16FlashAttnFwdSm90INS1_25CollectiveMainloopFwdSm90ILi2EN4cute5tupleIJNS5_1CILi1EEES8_S8_EEENS6_IJNS7_ILi128EEENS7_ILi96EEENS7_ILi64EEEEEELi256ENS_10bfloat16_tEfNS_4arch4Sm90ELb0ELb0ELb0ELb0ELb1ELb0ELb1ELb1ELb0ELb1ELb0ELb0EEENS1_21CollectiveEpilogueFwdINS6_IJSA_NS7_ILi256EEESB_EEES9_SE_SG_Li256ELb0ELb1ELb0ELb0EEENS1_29StaticPersistentTileSchedulerILb0EEEEEEEEEvNT_6ParamsE)
        /*01c4*/ 	.word	0x00000000


	//----- nvinfo : EIATTR_MIN_STACK_SIZE
	.align		4
.L_86:
        /*01c8*/ 	.byte	0x04, 0x12
        /*01ca*/ 	.short	(.L_88 - .L_87)
	.align		4
.L_87:
        /*01cc*/ 	.word	index@(_ZN7cutlass13device_kernelIN5flash11enable_sm90INS1_16FlashAttnFwdSm90INS1_25CollectiveMainloopFwdSm90ILi2EN4cute5tupleIJNS5_1CILi1EEES8_S8_EEENS6_IJNS7_ILi128EEENS7_ILi96EEENS7_ILi64EEEEEELi256ENS_10bfloat16_tEfNS_4arch4Sm90ELb0ELb0ELb0ELb1ELb1ELb0ELb0ELb1ELb0ELb1ELb0ELb0EEENS1_21CollectiveEpilogueFwdINS6_IJSA_NS7_ILi256EEESB_EEES9_SE_SG_Li256ELb1ELb1ELb0ELb0EEENS1_36VarlenDynamicPersistentTileSchedulerILi128ELi96ELi256ELi128ELb0ELb1ELb1ELb0ELb1ELb1EEEEEEEEEvNT_6ParamsE)
        /*01d0*/ 	.word	0x00000000


	//----- nvinfo : EIATTR_MIN_STACK_SIZE
	.align		4
.L_88:
        /*01d4*/ 	.byte	0x04, 0x12
        /*01d6*/ 	.short	(.L_90 - .L_89)
	.align		4
.L_89:
        /*01d8*/ 	.word	index@(_ZN7cutlass13device_kernelIN5flash11enable_sm90INS1_16FlashAttnFwdSm90INS1_25CollectiveMainloopFwdSm90ILi2EN4cute5tupleIJNS5_1CILi1EEES8_S8_EEENS6_IJNS7_ILi128EEENS7_ILi96EEENS7_ILi64EEEEEELi256ENS_10bfloat16_tEfNS_4arch4Sm90ELb0ELb0ELb0ELb1ELb1ELb1ELb0ELb1ELb0ELb1ELb0ELb0EEENS1_21CollectiveEpilogueFwdINS6_IJSA_NS7_ILi256EEESB_EEES9_SE_SG_Li256ELb1ELb1ELb0ELb0EEENS1_36VarlenDynamicPersistentTileSchedulerILi128ELi96ELi256ELi128ELb0ELb1ELb1ELb0ELb1ELb1EEEEEEEEEvNT_6ParamsE)
        /*01dc*/ 	.word	0x00000000


	//----- nvinfo : EIATTR_MIN_STACK_SIZE
	.align		4
.L_90:
        /*01e0*/ 	.byte	0x04, 0x12
        /*01e2*/ 	.short	(.L_92 - .L_91)
	.align		4
.L_91:
        /*01e4*/ 	.word	index@(_ZN7cutlass13device_kernelIN5flash11enable_sm90INS1_16FlashAttnFwdSm90INS1_25CollectiveMainloopFwdSm90ILi2EN4cute5tupleIJNS5_1CILi1EEES8_S8_EEENS6_IJNS7_ILi128EEENS7_ILi96EEENS7_ILi64EEEEEELi256ENS_10bfloat16_tEfNS_4arch4Sm90ELb0ELb0ELb0ELb1ELb1ELb0ELb1ELb1ELb0ELb1ELb0ELb0EEENS1_21CollectiveEpilogueFwdINS6_IJSA_NS7_ILi256EEESB_EEES9_SE_SG_Li256ELb1ELb1ELb0ELb0EEENS1_36VarlenDynamicPersistentTileSchedulerILi128ELi96ELi256ELi128ELb0ELb1ELb1ELb0ELb1ELb1EEEEEEEEEvNT_6ParamsE)
        /*01e8*/ 	.word	0x00000000


	//----- nvinfo : EIATTR_MIN_STACK_SIZE
	.align		4
.L_92:
        /*01ec*/ 	.byte	0x04, 0x12
        /*01ee*/ 	.short	(.L_94 - .L_93)
	.align		4
.L_93:
        /*01f0*/ 	.word	index@(_ZN7cutlass13device_kernelIN5flash11enable_sm90INS1_16FlashAttnFwdSm90INS1_25CollectiveMainloopFwdSm90ILi2EN4cute5tupleIJNS5_1CILi1EEES8_S8_EEENS6_IJNS7_ILi128EEENS7_ILi96EEENS7_ILi64EEEEEELi256ENS_10bfloat16_tEfNS_4arch4Sm90ELb0ELb0ELb0ELb1ELb1ELb1ELb1ELb1ELb0ELb1ELb0ELb0EEENS1_21CollectiveEpilogueFwdINS6_IJSA_NS7_ILi256EEESB_EEES9_SE_SG_Li256ELb1ELb1ELb0ELb0EEENS1_36VarlenDynamicPersistentTileSchedulerILi128ELi96ELi256ELi128ELb0ELb1ELb1ELb0ELb1ELb1EEEEEEEEEvNT_6ParamsE)
        /*01f4*/ 	.word	0x00000000


	//----- nvinfo : EIATTR_MIN_STACK_SIZE
	.align		4
.L_94:
        /*01f8*/ 	.byte	0x04, 0x12
        /*01fa*/ 	.short	(.L_96 - .L_95)
	.align		4
.L_95:
        /*01fc*/ 	.word	index@(_ZN7cutlass13device_kernelIN5flash11enable_sm90INS1_16FlashAttnFwdSm90INS1_25CollectiveMainloopFwdSm90ILi2EN4cute5tupleIJNS5_1CILi1EEES8_S8_EEENS6_IJNS7_ILi128EEENS7_ILi96EEENS7_ILi64EEEEEELi256ENS_10bfloat16_tEfNS_4arch4Sm90ELb0ELb1ELb0ELb0ELb1ELb0ELb0ELb1ELb0ELb1ELb0ELb0EEENS1_21CollectiveEpilogueFwdINS6_IJSA_NS7_ILi256EEESB_EEES9_SE_SG_Li256ELb0ELb1ELb0ELb0EEENS1_30DynamicPersistentTileSchedulerILi256ELi128ELb0ELb1ELb1EEEEEEEEEvNT_6ParamsE)
        /*0200*/ 	.word	0x00000000


	//----- nvinfo : EIATTR_MIN_STACK_SIZE
	.align		4
.L_96:
        /*0204*/ 	.byte	0x04, 0x12
        /*0206*/ 	.short	(.L_98 - .L_97)
	.align		4
.L_97:
        /*0208*/ 	.word	index@(_ZN7cutlass13device_kernelIN5flash11enable_sm90INS1_16FlashAttnFwdSm90INS1_25CollectiveMainloopFwdSm90ILi2EN4cute5tupleIJNS5_1CILi1EEES8_S8_EEENS6_IJNS7_ILi128EEENS7_ILi96EEENS7_ILi64EEEEEELi256ENS_10bfloat16_tEfNS_4arch4Sm90ELb0ELb1ELb0ELb0ELb1ELb0ELb1ELb1ELb0ELb1ELb0ELb0EEENS1_21CollectiveEpilogueFwdINS6_IJSA_NS7_ILi256EEESB_EEES9_SE_SG_Li256ELb0ELb1ELb0ELb0EEENS1_30DynamicPersistentTileSchedulerILi256ELi128ELb0ELb1ELb1EEEEEEEEEvNT_6ParamsE)
        /*020c*/ 	.word	0x00000000


	//----- nvinfo : EIATTR_MIN_STACK_SIZE
	.align		4
.L_98:
        /*0210*/ 	.byte	0x04, 0x12
        /*0212*/ 	.short	(.L_100 - .L_99)
	.align		4
.L_99:
        /*0214*/ 	.word	index@(_ZN7cutlass13device_kernelIN5flash11enable_sm90INS1_16FlashAttnFwdSm90INS1_25CollectiveMainloopFwdSm90ILi2EN4cute5tupleIJNS5_1CILi1EEES8_S8_EEENS6_IJNS7_ILi128EEENS7_ILi96EEENS7_ILi64EEEEEELi256ENS_10bfloat16_tEfNS_4arch4Sm90ELb0ELb1ELb0ELb1ELb1ELb0ELb0ELb1ELb0ELb1ELb0ELb0EEENS1_21CollectiveEpilogueFwdINS6_IJSA_NS7_ILi256EEESB_EEES9_SE_SG_Li256ELb1ELb1ELb0ELb0EEENS1_36VarlenDynamicPersistentTileSchedulerILi128ELi96ELi256ELi128ELb0ELb1ELb1ELb1ELb0ELb1EEEEEEEEEvNT_6ParamsE)
        /*0218*/ 	.word	0x00000000


	//----- nvinfo : EIATTR_MIN_STACK_SIZE
	.align		4
.L_100:
        /*021c*/ 	.byte	0x04, 0x12
        /*021e*/ 	.short	(.L_102 - .L_101)
	.align		4
.L_101:
        /*0220*/ 	.word	index@(_ZN7cutlass13device_kernelIN5flash11enable_sm90INS1_16FlashAttnFwdSm90INS1_25CollectiveMainloopFwdSm90ILi2EN4cute5tupleIJNS5_1CILi1EEES8_S8_EEENS6_IJNS7_ILi128EEENS7_ILi96EEENS7_ILi64EEEEEELi256ENS_10bfloat16_tEfNS_4arch4Sm90ELb0ELb1ELb0ELb1ELb1ELb1ELb0ELb1ELb0ELb1ELb0ELb0EEENS1_21CollectiveEpilogueFwdINS6_IJSA_NS7_ILi256EEESB_EEES9_SE_SG_Li256ELb1ELb1ELb0ELb0EEENS1_36VarlenDynamicPersistentTileSchedulerILi128ELi96ELi256ELi128ELb0ELb1ELb1ELb1ELb0ELb1EEEEEEEEEvNT_6ParamsE)
        /*0224*/ 	.word	0x00000000


	//----- nvinfo : EIATTR_MIN_STACK_SIZE
	.align		4
.L_102:
        /*0228*/ 	.byte	0x04, 0x12
        /*022a*/ 	.short	(.L_104 - .L_103)
	.align		4
.L_103:
        /*022c*/ 	.word	index@(_ZN7cutlass13device_kernelIN5flash11enable_sm90INS1_16FlashAttnFwdSm90INS1_25CollectiveMainloopFwdSm90ILi2EN4cute5tupleIJNS5_1CILi1EEES8_S8_EEENS6_IJNS7_ILi128EEENS7_ILi96EEENS7_ILi64EEEEEELi256ENS_10bfloat16_tEfNS_4arch4Sm90ELb0ELb1ELb0ELb1ELb1ELb0ELb1ELb1ELb0ELb1ELb0ELb0EEENS1_21CollectiveEpilogueFwdINS6_IJSA_NS7_ILi256EEESB_EEES9_SE_SG_Li256ELb1ELb1ELb0ELb0EEENS1_36VarlenDynamicPersistentTileSchedulerILi128ELi96ELi256ELi128ELb0ELb1ELb1ELb1ELb0ELb1EEEEEEEEEvNT_6ParamsE)
        /*0230*/ 	.word	0x00000000


	//----- nvinfo : EIATTR_MIN_STACK_SIZE
	.align		4
.L_104:
        /*0234*/ 	.byte	0x04, 0x12
        /*0236*/ 	.short	(.L_106 - .L_105)
	.align		4
.L_105:
        /*0238*/ 	.word	index@(_ZN7cutlass13device_kernelIN5flash11enable_sm90INS1_16FlashAttnFwdSm90INS1_25CollectiveMainloopFwdSm90ILi2EN4cute5tupleIJNS5_1CILi1EEES8_S8_EEENS6_IJNS7_ILi128EEENS7_ILi96EEENS7_ILi64EEEEEELi256ENS_10bfloat16_tEfNS_4arch4Sm90ELb0ELb1ELb0ELb1ELb1ELb1ELb1ELb1ELb0ELb1ELb0ELb0EEENS1_21CollectiveEpilogueFwdINS6_IJSA_NS7_ILi256EEESB_EEES9_SE_SG_Li256ELb1ELb1ELb0ELb0EEENS1_36VarlenDynamicPersistentTileSchedulerILi128ELi96ELi256ELi128ELb0ELb1ELb1ELb1ELb0ELb1EEEEEEEEEvNT_6ParamsE)
        /*023c*/ 	.word	0x00000000


	//----- nvinfo : EIATTR_MIN_STACK_SIZE
	.align		4
.L_106:
        /*0240*/ 	.byte	0x04, 0x12
        /*0242*/ 	.short	(.L_108 - .L_107)
	.align		4
.L_107:
        /*0244*/ 	.word	index@(_ZN7cutlass13device_kernelIN5flash11enable_sm90INS1_16FlashAttnFwdSm90INS1_25CollectiveMainloopFwdSm90ILi2EN4cute5tupleIJNS5_1CILi1EEES8_S8_EEENS6_IJNS7_ILi128EEENS7_ILi96EEENS7_ILi64EEEEEELi256ENS_10bfloat16_tEfNS_4arch4Sm90ELb1ELb0ELb0ELb0ELb1ELb0ELb0ELb1ELb0ELb1ELb0ELb0EEENS1_21CollectiveEpilogueFwdINS6_IJSA_NS7_ILi256EEESB_EEES9_SE_SG_Li256ELb0ELb1ELb0ELb0EEENS1_30DynamicPersistentTileSchedulerILi256ELi128ELb0ELb1ELb1EEEEEEEEEvNT_6ParamsE)
        /*0248*/ 	.word	0x00000000


	//----- nvinfo : EIATTR_MIN_STACK_SIZE
	.align		4
.L_108:
        /*024c*/ 	.byte	0x04, 0x12
        /*024e*/ 	.short	(.L_110 - .L_109)
	.align		4
.L_109:
        /*0250*/ 	.word	index@(_ZN7cutlass13device_kernelIN5flash11enable_sm90INS1_16FlashAttnFwdSm90INS1_25CollectiveMainloopFwdSm90ILi2EN4cute5tupleIJNS5_1CILi1EEES8_S8_EEENS6_IJNS7_ILi128EEENS7_ILi96EEENS7_ILi64EEEEEELi256ENS_10bfloat16_tEfNS_4arch4Sm90ELb1ELb0ELb0ELb0ELb1ELb0ELb1ELb1ELb0ELb1ELb0ELb0EEENS1_21CollectiveEpilogueFwdINS6_IJSA_NS7_ILi256EEESB_EEES9_SE_SG_Li256ELb0ELb1ELb0ELb0EEENS1_30DynamicPersistentTileSchedulerILi256ELi128ELb0ELb1ELb1EEEEEEEEEvNT_6ParamsE)
        /*0254*/ 	.word	0x00000000


	//----- nvinfo : EIATTR_MIN_STACK_SIZE
	.align		4
.L_110:
        /*0258*/ 	.byte	0x04, 0x12
        /*025a*/ 	.short	(.L_112 - .L_111)
	.align		4
.L_111:
        /*025c*/ 	.word	index@(_ZN7cutlass13device_kernelIN5flash11enable_sm90INS1_16FlashAttnFwdSm90INS1_25CollectiveMainloopFwdSm90ILi2EN4cute5tupleIJNS5_1CILi1EEES8_S8_EEENS6_IJNS7_ILi128EEENS7_ILi96EEENS7_ILi64EEEEEELi256ENS_10bfloat16_tEfNS_4arch4Sm90ELb1ELb0ELb0ELb1ELb1ELb0ELb0ELb1ELb0ELb1ELb0ELb0EEENS1_21CollectiveEpilogueFwdINS6_IJSA_NS7_ILi256EEESB_EEES9_SE_SG_Li256ELb1ELb1ELb0ELb0EEENS1_36VarlenDynamicPersistentTileSchedulerILi128ELi96ELi256ELi128ELb0ELb1ELb1ELb1ELb1ELb1EEEEEEEEEvNT_6ParamsE)
        /*0260*/ 	.word	0x00000000


	//----- nvinfo : EIATTR_MIN_STACK_SIZE
	.align		4
.L_112:
        /*0264*/ 	.byte	0x04, 0x12
        /*0266*/ 	.short	(.L_114 - .L_113)
	.align		4
.L_113:
        /*0268*/ 	.word	index@(_ZN7cutlass13device_kernelIN5flash11enable_sm90INS1_16FlashAttnFwdSm90INS1_25CollectiveMainloopFwdSm90ILi2EN4cute5tupleIJNS5_1CILi1EEES8_S8_EEENS6_IJNS7_ILi128EEENS7_ILi96EEENS7_ILi64EEEEEELi256ENS_10bfloat16_tEfNS_4arch4Sm90ELb1ELb0ELb0ELb1ELb1ELb1ELb0ELb1ELb0ELb1ELb0ELb0EEENS1_21CollectiveEpilogueFwdINS6_IJSA_NS7_ILi256EEESB_EEES9_SE_SG_Li256ELb1ELb1ELb0ELb0EEENS1_36VarlenDynamicPersistentTileSchedulerILi128ELi96ELi256ELi128ELb0ELb1ELb1ELb1ELb1ELb1EEEEEEEEEvNT_6ParamsE)
        /*026c*/ 	.word	0x00000000


	//----- nvinfo : EIATTR_MIN_STACK_SIZE
	.align		4
.L_114:
        /*0270*/ 	.byte	0x04, 0x12
        /*0272*/ 	.short	(.L_116 - .L_115)
	.align		4
.L_115:
        /*0274*/ 	.word	index@(_ZN7cutlass13device_kernelIN5flash11enable_sm90INS1_16FlashAttnFwdSm90INS1_25CollectiveMainloopFwdSm90ILi2EN4cute5tupleIJNS5_1CILi1EEES8_S8_EEENS6_IJNS7_ILi128EEENS7_ILi96EEENS7_ILi64EEEEEELi256ENS_10bfloat16_tEfNS_4arch4Sm90ELb1ELb0ELb0ELb1ELb1ELb0ELb1ELb1ELb0ELb1ELb0ELb0EEENS1_21CollectiveEpilogueFwdINS6_IJSA_NS7_ILi256EEESB_EEES9_SE_SG_Li256ELb1ELb1ELb0ELb0EEENS1_36VarlenDynamicPersistentTileSchedulerILi128ELi96ELi256ELi128ELb0ELb1ELb1ELb1ELb1ELb1EEEEEEEEEvNT_6ParamsE)
        /*0278*/ 	.word	0x00000000


	//----- nvinfo : EIATTR_MIN_STACK_SIZE
	.align		4
.L_116:
        /*027c*/ 	.byte	0x04, 0x12
        /*027e*/ 	.short	(.L_118 - .L_117)
	.align		4
.L_117:
        /*0280*/ 	.word	index@(_ZN7cutlass13device_kernelIN5flash11enable_sm90INS1_16FlashAttnFwdSm90INS1_25CollectiveMainloopFwdSm90ILi2EN4cute5tupleIJNS5_1CILi1EEES8_S8_EEENS6_IJNS7_ILi128EEENS7_ILi96EEENS7_ILi64EEEEEELi256ENS_10bfloat16_tEfNS_4arch4Sm90ELb1ELb0ELb0ELb1ELb1ELb1ELb1ELb1ELb0ELb1ELb0ELb0EEENS1_21CollectiveEpilogueFwdINS6_IJSA_NS7_ILi256EEESB_EEES9_SE_SG_Li256ELb1ELb1ELb0ELb0EEENS1_36VarlenDynamicPersistentTileSchedulerILi128ELi96ELi256ELi128ELb0ELb1ELb1ELb1ELb1ELb1EEEEEEEEEvNT_6ParamsE)
        /*0284*/ 	.word	0x00000000
.L_118:


//--------------------- .nv.compat                --------------------------
	.section	.nv.compat,"",@"SHT_CUDA_COMPAT_INFO"
	.align	4
        /*0000*/ 	.byte	0x02, 0x09, 0x01, 0x00, 0x02, 0x02, 0x01, 0x00, 0x02, 0x05, 0x05, 0x00, 0x03, 0x07, 0x01, 0x01
        /*0010*/ 	.byte	0x02, 0x03, 0x00, 0x00, 0x02, 0x06, 0x01, 0x00, 0x04, 0x0b, 0x08, 0x00, 0x09, 0x00, 0x00, 0x00
        /*0020*/ 	.byte	0x00, 0x00, 0x00, 0x00


//--------------------- .nv.info._ZN7cutlass13device_kernelIN5flash11enable_sm90INS1_16FlashAttnFwdSm90INS1_25CollectiveMainloopFwdSm90ILi2EN4cute5tupleIJNS5_1CILi1EEES8_S8_EEENS6_IJNS7_ILi128EEENS7_ILi96EEENS7_ILi64EEEEEELi256ENS_10bfloat16_tEfNS_4arch4Sm90ELb0ELb0ELb0ELb0ELb1ELb0ELb0ELb1ELb0ELb1ELb0ELb0EEENS1_21CollectiveEpilogueFwdINS6_IJSA_NS7_ILi256EEESB_EEES9_SE_SG_Li256ELb0ELb1ELb0ELb0EEENS1_29StaticPersistentTileSchedulerILb0EEEEEEEEEvNT_6ParamsE --------------------------
	.section	.nv.info._ZN7cutlass13device_kernelIN5flash11enable_sm90INS1_16FlashAttnFwdSm90INS1_25CollectiveMainloopFwdSm90ILi2EN4cute5tupleIJNS5_1CILi1EEES8_S8_EEENS6_IJNS7_ILi128EEENS7_ILi96EEENS7_ILi64EEEEEELi256ENS_10bfloat16_tEfNS_4arch4Sm90ELb0ELb0ELb0ELb0ELb1ELb0ELb0ELb1ELb0ELb1ELb0ELb0EEENS1_21CollectiveEpilogueFwdINS6_IJSA_NS7_ILi256EEESB_EEES9_SE_SG_Li256ELb0ELb1ELb0ELb0EEENS1_29StaticPersistentTileSchedulerILb0EEEEEEEEEvNT_6ParamsE,"",@"SHT_CUDA_INFO"
	.sectionflags	@""
	.align	4


	//----- nvinfo : EIATTR_CUDA_API_VERSION
	.align		4
        /*0000*/ 	.byte	0x04, 0x37
        /*0002*/ 	.short	(.L_120 - .L_119)
.L_119:
        /*0004*/ 	.word	0x00000082


	//----- nvinfo : EIATTR_KPARAM_INFO
	.align		4
.L_120:
        /*0008*/ 	.byte	0x04, 0x17
        /*000a*/ 	.short	(.L_122 - .L_121)
.L_121:
        /*000c*/ 	.word	0x00000000
        /*0010*/ 	.short	0x0000
        /*0012*/ 	.short	0x0000
        /*0014*/ 	.byte	0x00, 0xf0, 0x01, 0x28


	//----- nvinfo : EIATTR_SPARSE_MMA_MASK
	.align		4
.L_122:
        /*0018*/ 	.byte	0x03, 0x50
        /*001a*/ 	.short	0x0000


	//----- nvinfo : EIATTR_MAXREG_COUNT
	.align		4
        /*001c*/ 	.byte	0x03, 0x1b
        /*001e*/ 	.short	0x00a8


	//----- nvinfo : EIATTR_MERCURY_ISA_VERSION
	.align		4
        /*0020*/ 	.byte	0x03, 0x5f
        /*0022*/ 	.short	0x0101


	//----- nvinfo : EIATTR_VRC_CTA_INIT_COUNT
	.align		4
        /*0024*/ 	.byte	0x02, 0x4a
	.zero		1
	.zero		1


	//----- nvinfo : EIATTR_EXIT_INSTR_OFFSETS
	.align		4
        /*0028*/ 	.byte	0x04, 0x1c
        /*002a*/ 	.short	(.L_124 - .L_123)


	//   ....[0]....
.L_123:
        /*002c*/ 	.word	0x00000010


	//----- nvinfo : EIATTR_MAX_THREADS
	.align		4
.L_124:
        /*0030*/ 	.byte	0x04, 0x05
        /*0032*/ 	.short	(.L_126 - .L_125)
.L_125:
        /*0034*/ 	.word	0x00000180
        /*0038*/ 	.word	0x00000001
        /*003c*/ 	.word	0x00000001


	//----- nvinfo : EIATTR_CBANK_PARAM_SIZE
	.align		4
.L_126:
        /*0040*/ 	.byte	0x03, 0x19
        /*0042*/ 	.short	0x0a00


	//----- nvinfo : EIATTR_PARAM_CBANK
	.align		4
        /*0044*/ 	.byte	0x04, 0x0a
        /*0046*/ 	.short	(.L_128 - .L_127)
	.align		4
.L_127:
        /*0048*/ 	.word	index@(.nv.constant0._ZN7cutlass13device_kernelIN5flash11enable_sm90INS1_16FlashAttnFwdSm90INS1_25CollectiveMainloopFwdSm90ILi2EN4cute5tupleIJNS5_1CILi1EEES8_S8_EEENS6_IJNS7_ILi128EEENS7_ILi96EEENS7_ILi64EEEEEELi256ENS_10bfloat16_tEfNS_4arch4Sm90ELb0ELb0ELb0ELb0ELb1ELb0ELb0ELb1ELb0ELb1ELb0ELb0EEENS1_21CollectiveEpilogueFwdINS6_IJSA_NS7_ILi256EEESB_EEES9_SE_SG_Li256ELb0ELb1ELb0ELb0EEENS1_29StaticPersistentTileSchedulerILb0EEEEEEEEEvNT_6ParamsE)
        /*004c*/ 	.short	0x0380
        /*004e*/ 	.short	0x0a00


	//----- nvinfo : EIATTR_SW_WAR
	.align		4
.L_128:
        /*0050*/ 	.byte	0x04, 0x36
        /*0052*/ 	.short	(.L_130 - .L_129)
.L_129:
        /*0054*/ 	.word	0x00000008
.L_130:


//--------------------- .nv.info._ZN7cutlass13device_kernelIN5flash11enable_sm90INS1_16FlashAttnFwdSm90INS1_25CollectiveMainloopFwdSm90ILi2EN4cute5tupleIJNS5_1CILi1EEES8_S8_EEENS6_IJNS7_ILi128EEENS7_ILi96EEENS7_ILi64EEEEEELi256ENS_10bfloat16_tEfNS_4arch4Sm90ELb0ELb0ELb0ELb0ELb1ELb0ELb1ELb1ELb0ELb1ELb0ELb0EEENS1_21CollectiveEpilogueFwdINS6_IJSA_NS7_ILi256EEESB_EEES9_SE_SG_Li256ELb0ELb1ELb0ELb0EEENS1_29StaticPersistentTileSchedulerILb0EEEEEEEEEvNT_6ParamsE --------------------------
	.section	.nv.info._ZN7cutlass13device_kernelIN5flash11enable_sm90INS1_16FlashAttnFwdSm90INS1_25CollectiveMainloopFwdSm90ILi2EN4cute5tupleIJNS5_1CILi1EEES8_S8_EEENS6_IJNS7_ILi128EEENS7_ILi96EEENS7_ILi64EEEEEELi256ENS_10bfloat16_tEfNS_4arch4Sm90ELb0ELb0ELb0ELb0ELb1ELb0ELb1ELb1ELb0ELb1ELb0ELb0EEENS1_21CollectiveEpilogueFwdINS6_IJSA_NS7_ILi256EEESB_EEES9_SE_SG_Li256ELb0ELb1ELb0ELb0EEENS1_29StaticPersistentTileSchedulerILb0EEEEEEEEEvNT_6ParamsE,"",@"SHT_CUDA_INFO"
	.sectionflags	@""
	.align	4


	//----- nvinfo : EIATTR_CUDA_API_VERSION
	.align		4
        /*0000*/ 	.byte	0x04, 0x37
        /*0002*/ 	.short	(.L_132 - .L_131)
.L_131:
        /*0004*/ 	.word	0x00000082


	//----- nvinfo : EIATTR_KPARAM_INFO
	.align		4
.L_132:
        /*0008*/ 	.byte	0x04, 0x17
        /*000a*/ 	.short	(.L_134 - .L_133)
.L_133:
        /*000c*/ 	.word	0x00000000
        /*0010*/ 	.short	0x0000
        /*0012*/ 	.short	0x0000
        /*0014*/ 	.byte	0x00, 0xf0, 0x01, 0x2c


	//----- nvinfo : EIATTR_SPARSE_MMA_MASK
	.align		4
.L_134:
        /*0018*/ 	.byte	0x03, 0x50
        /*001a*/ 	.short	0x0000


	//----- nvinfo : EIATTR_MAXREG_COUNT
	.align		4
        /*001c*/ 	.byte	0x03, 0x1b
        /*001e*/ 	.short	0x00a8


	//----- nvinfo : EIATTR_MERCURY_ISA_VERSION
	.align		4
        /*0020*/ 	.byte	0x03, 0x5f
        /*0022*/ 	.short	0x0101


	//----- nvinfo : EIATTR_VRC_CTA_INIT_COUNT
	.align		4
        /*0024*/ 	.byte	0x02, 0x4a
	.zero		1
	.zero		1


	//----- nvinfo : EIATTR_EXIT_INSTR_OFFSETS
	.align		4
        /*0028*/ 	.byte	0x04, 0x1c
        /*002a*/ 	.short	(.L_136 - .L_135)


	//   ....[0]....
.L_135:
        /*002c*/ 	.word	0x00000010


	//----- nvinfo : EIATTR_MAX_THREADS
	.align		4
.L_136:
        /*0030*/ 	.byte	0x04, 0x05
        /*0032*/ 	.short	(.L_138 - .L_137)
.L_137:
        /*0034*/ 	.word	0x00000180
        /*0038*/ 	.word	0x00000001
        /*003c*/ 	.word	0x00000001


	//----- nvinfo : EIATTR_CBANK_PARAM_SIZE
	.align		4
.L_138:
        /*0040*/ 	.byte	0x03, 0x19
        /*0042*/ 	.short	0x0b00


	//----- nvinfo : EIATTR_PARAM_CBANK
	.align		4
        /*0044*/ 	.byte	0x04, 0x0a
        /*0046*/ 	.short	(.L_140 - .L_139)
	.align		4
.L_139:
        /*0048*/ 	.word	index@(.nv.constant0._ZN7cutlass13device_kernelIN5flash11enable_sm90INS1_16FlashAttnFwdSm90INS1_25CollectiveMainloopFwdSm90ILi2EN4cute5tupleIJNS5_1CILi1EEES8_S8_EEENS6_IJNS7_ILi128EEENS7_ILi96EEENS7_ILi64EEEEEELi256ENS_10bfloat16_tEfNS_4arch4Sm90ELb0ELb0ELb0ELb0ELb1ELb0ELb1ELb1ELb0ELb1ELb0ELb0EEENS1_21CollectiveEpilogueFwdINS6_IJSA_NS7_ILi256EEESB_EEES9_SE_SG_Li256ELb0ELb1ELb0ELb0EEENS1_29StaticPersistentTileSchedulerILb0EEEEEEEEEvNT_6ParamsE)
        /*004c*/ 	.short	0x0380
        /*004e*/ 	.short	0x0b00


	//----- nvinfo : EIATTR_SW_WAR
	.align		4
.L_140:
        /*0050*/ 	.byte	0x04, 0x36
        /*0052*/ 	.short	(.L_142 - .L_141)
.L_141:
        /*0054*/ 	.word	0x00000008
.L_142:


//--------------------- .nv.info._ZN7cutlass13device_kernelIN5flash11enable_sm90INS1_16FlashAttnFwdSm90INS1_25CollectiveMainloopFwdSm90ILi2EN4cute5tupleIJNS5_1CILi1EEES8_S8_EEENS6_IJNS7_ILi128EEENS7_ILi96EEENS7_ILi64EEEEEELi256ENS_10bfloat16_tEfNS_4arch4Sm90ELb0ELb0ELb0ELb1ELb1ELb0ELb0ELb1ELb0ELb1ELb0ELb0EEENS1_21CollectiveEpilogueFwdINS6_IJSA_NS7_ILi256EEESB_EEES9_SE_SG_Li256ELb1ELb1ELb0ELb0EEENS1_36VarlenDynamicPersistentTileSchedulerILi128ELi96ELi256ELi128ELb0ELb1ELb1ELb0ELb1ELb1EEEEEEEEEvNT_6ParamsE --------------------------
	.section	.nv.info._ZN7cutlass13device_kernelIN5flash11enable_sm90INS1_16FlashAttnFwdSm90INS1_25CollectiveMainloopFwdSm90ILi2EN4cute5tupleIJNS5_1CILi1EEES8_S8_EEENS6_IJNS7_ILi128EEENS7_ILi96EEENS7_ILi64EEEEEELi256ENS_10bfloat16_tEfNS_4arch4Sm90ELb0ELb0ELb0ELb1ELb1ELb0ELb0ELb1ELb0ELb1ELb0ELb0EEENS1_21CollectiveEpilogueFwdINS6_IJSA_NS7_ILi256EEESB_EEES9_SE_SG_Li256ELb1ELb1ELb0ELb0EEENS1_36VarlenDynamicPersistentTileSchedulerILi128ELi96ELi256ELi128ELb0ELb1ELb1ELb0ELb1ELb1EEEEEEEEEvNT_6ParamsE,"",@"SHT_CUDA_INFO"
	.sectionflags	@""
	.align	4


	//----- nvinfo : EIATTR_CUDA_API_VERSION
	.align		4
        /*0000*/ 	.byte	0x04, 0x37
        /*0002*/ 	.short	(.L_144 - .L_143)
.L_143:
        /*0004*/ 	.word	0x00000082


	//----- nvinfo : EIATTR_KPARAM_INFO
	.align		4
.L_144:
        /*0008*/ 	.byte	0x04, 0x17
        /*000a*/ 	.short	(.L_146 - .L_145)
.L_145:
        /*000c*/ 	.word	0x00000000
        /*0010*/ 	.short	0x0000
        /*0012*/ 	.short	0x0000
        /*0014*/ 	.byte	0x00, 0xf0, 0x01, 0x2a


	//----- nvinfo : EIATTR_SPARSE_MMA_MASK
	.align		4
.L_146:
        /*0018*/ 	.byte	0x03, 0x50
        /*001a*/ 	.short	0x0000


	//----- nvinfo : EIATTR_MAXREG_COUNT
	.align		4
        /*001c*/ 	.byte	0x03, 0x1b
        /*001e*/ 	.short	0x00a8


	//----- nvinfo : EIATTR_MERCURY_ISA_VERSION
	.align		4
        /*0020*/ 	.byte	0x03, 0x5f
        /*0022*/ 	.short	0x0101


	//----- nvinfo : EIATTR_VRC_CTA_INIT_COUNT
	.align		4
        /*0024*/ 	.byte	0x02, 0x4a
	.zero		1
	.zero		1


	//----- nvinfo : EIATTR_EXIT_INSTR_OFFSETS
	.align		4
        /*0028*/ 	.byte	0x04, 0x1c
        /*002a*/ 	.short	(.L_148 - .L_147)


	//   ....[0]....
.L_147:
        /*002c*/ 	.word	0x00000010


	//----- nvinfo : EIATTR_MAX_THREADS
	.align		4
.L_148:
        /*0030*/ 	.byte	0x04, 0x05
        /*0032*/ 	.short	(.L_150 - .L_149)
.L_149:
        /*0034*/ 	.word	0x00000180
        /*0038*/ 	.word	0x00000001
        /*003c*/ 	.word	0x00000001


	//----- nvinfo : EIATTR_CBANK_PARAM_SIZE
	.align		4
.L_150:
        /*0040*/ 	.byte	0x03, 0x19
        /*0042*/ 	.short	0x0a80


	//----- nvinfo : EIATTR_PARAM_CBANK
	.align		4
        /*0044*/ 	.byte	0x04, 0x0a
        /*0046*/ 	.short	(.L_152 - .L_151)
	.align		4
.L_151:
        /*0048*/ 	.word	index@(.nv.constant0._ZN7cutlass13device_kernelIN5flash11enable_sm90INS1_16FlashAttnFwdSm90INS1_25CollectiveMainloopFwdSm90ILi2EN4cute5tupleIJNS5_1CILi1EEES8_S8_EEENS6_IJNS7_ILi128EEENS7_ILi96EEENS7_ILi64EEEEEELi256ENS_10bfloat16_tEfNS_4arch4Sm90ELb0ELb0ELb0ELb1ELb1ELb0ELb0ELb1ELb0ELb1ELb0ELb0EEENS1_21CollectiveEpilogueFwdINS6_IJSA_NS7_ILi256EEESB_EEES9_SE_SG_Li256ELb1ELb1ELb0ELb0EEENS1_36VarlenDynamicPersistentTileSchedulerILi128ELi96ELi256ELi128ELb0ELb1ELb1ELb0ELb1ELb1EEEEEEEEEvNT_6ParamsE)
        /*004c*/ 	.short	0x0380
        /*004e*/ 	.short	0x0a80


	//----- nvinfo : EIATTR_SW_WAR
	.align		4
.L_152:
        /*0050*/ 	.byte	0x04, 0x36
        /*0052*/ 	.short	(.L_154 - .L_153)
.L_153:
        /*0054*/ 	.word	0x00000008
.L_154:


//--------------------- .nv.info._ZN7cutlass13device_kernelIN5flash11enable_sm90INS1_16FlashAttnFwdSm90INS1_25CollectiveMainloopFwdSm90ILi2EN4cute5tupleIJNS5_1CILi1EEES8_S8_EEENS6_IJNS7_ILi128EEENS7_ILi96EEENS7_ILi64EEEEEELi256ENS_10bfloat16_tEfNS_4arch4Sm90ELb0ELb0ELb0ELb1ELb1ELb1ELb0ELb1ELb0ELb1ELb0ELb0EEENS1_21CollectiveEpilogueFwdINS6_IJSA_NS7_ILi256EEESB_EEES9_SE_SG_Li256ELb1ELb1ELb0ELb0EEENS1_36VarlenDynamicPersistentTileSchedulerILi128ELi96ELi256ELi128ELb0ELb1ELb1ELb0ELb1ELb1EEEEEEEEEvNT_6ParamsE --------------------------
	.section	.nv.info._ZN7cutlass13device_kernelIN5flash11enable_sm90INS1_16FlashAttnFwdSm90INS1_25CollectiveMainloopFwdSm90ILi2EN4cute5tupleIJNS5_1CILi1EEES8_S8_EEENS6_IJNS7_ILi128EEENS7_ILi96EEENS7_ILi64EEEEEELi256ENS_10bfloat16_tEfNS_4arch4Sm90ELb0ELb0ELb0ELb1ELb1ELb1ELb0ELb1ELb0ELb1ELb0ELb0EEENS1_21CollectiveEpilogueFwdINS6_IJSA_NS7_ILi256EEESB_EEES9_SE_SG_Li256ELb1ELb1ELb0ELb0EEENS1_36VarlenDynamicPersistentTileSchedulerILi128ELi96ELi256ELi128ELb0ELb1ELb1ELb0ELb1ELb1EEEEEEEEEvNT_6ParamsE,"",@"SHT_CUDA_INFO"
	.sectionflags	@""
	.align	4


	//----- nvinfo : EIATTR_CUDA_API_VERSION
	.align		4
        /*0000*/ 	.byte	0x04, 0x37
        /*0002*/ 	.short	(.L_156 - .L_155)
.L_155:
        /*0004*/ 	.word	0x00000082


	//----- nvinfo : EIATTR_KPARAM_INFO
	.align		4
.L_156:
        /*0008*/ 	.byte	0x04, 0x17
        /*000a*/ 	.short	(.L_158 - .L_157)
.L_157:
        /*000c*/ 	.word	0x00000000
        /*0010*/ 	.short	0x0000
        /*0012*/ 	.short	0x0000
        /*0014*/ 	.byte	0x00, 0xf0, 0x01, 0x2a


	//----- nvinfo : EIATTR_SPARSE_MMA_MASK
	.align		4
.L_158:
        /*0018*/ 	.byte	0x03, 0x50
        /*001a*/ 	.short	0x0000


	//----- nvinfo : EIATTR_MAXREG_COUNT
	.align		4
        /*001c*/ 	.byte	0x03, 0x1b
        /*001e*/ 	.short	0x00a8


	//----- nvinfo : EIATTR_MERCURY_ISA_VERSION
	.align		4
        /*0020*/ 	.byte	0x03, 0x5f
        /*0022*/ 	.short	0x0101


	//----- nvinfo : EIATTR_VRC_CTA_INIT_COUNT
	.align		4
        /*0024*/ 	.byte	0x02, 0x4a
	.zero		1
	.zero		1


	//----- nvinfo : EIATTR_EXIT_INSTR_OFFSETS
	.align		4
        /*0028*/ 	.byte	0x04, 0x1c
        /*002a*/ 	.short	(.L_160 - .L_159)


	//   ....[0]....
.L_159:
        /*002c*/ 	.word	0x00000010


	//----- nvinfo : EIATTR_MAX_THREADS
	.align		4
.L_160:
        /*0030*/ 	.byte	0x04, 0x05
        /*0032*/ 	.short	(.L_162 - .L_161)
.L_161:
        /*0034*/ 	.word	0x00000180
        /*0038*/ 	.word	0x00000001
        /*003c*/ 	.word	0x00000001


	//----- nvinfo : EIATTR_CBANK_PARAM_SIZE
	.align		4
.L_162:
        /*0040*/ 	.byte	0x03, 0x19
        /*0042*/ 	.short	0x0a80


	//----- nvinfo : EIATTR_PARAM_CBANK
	.align		4
        /*0044*/ 	.byte	0x04, 0x0a
        /*0046*/ 	.short	(.L_164 - .L_163)
	.align		4
.L_163:
        /*0048*/ 	.word	index@(.nv.constant0._ZN7cutlass13device_kernelIN5flash11enable_sm90INS1_16FlashAttnFwdSm90INS1_25CollectiveMainloopFwdSm90ILi2EN4cute5tupleIJNS5_1CILi1EEES8_S8_EEENS6_IJNS7_ILi128EEENS7_ILi96EEENS7_ILi64EEEEEELi256ENS_10bfloat16_tEfNS_4arch4Sm90ELb0ELb0ELb0ELb1ELb1ELb1ELb0ELb1ELb0ELb1ELb0ELb0EEENS1_21CollectiveEpilogueFwdINS6_IJSA_NS7_ILi256EEESB_EEES9_SE_SG_Li256ELb1ELb1ELb0ELb0EEENS1_36VarlenDynamicPersistentTileSchedulerILi128ELi96ELi256ELi128ELb0ELb1ELb1ELb0ELb1ELb1EEEEEEEEEvNT_6ParamsE)
        /*004c*/ 	.short	0x0380
        /*004e*/ 	.short	0x0a80


	//----- nvinfo : EIATTR_SW_WAR
	.align		4
.L_164:
        /*0050*/ 	.byte	0x04, 0x36
        /*0052*/ 	.short	(.L_166 - .L_165)
.L_165:
        /*0054*/ 	.word	0x00000008
.L_166:


//--------------------- .nv.info._ZN7cutlass13device_kernelIN5flash11enable_sm90INS1_16FlashAttnFwdSm90INS1_25CollectiveMainloopFwdSm90ILi2EN4cute5tupleIJNS5_1CILi1EEES8_S8_EEENS6_IJNS7_ILi128EEENS7_ILi96EEENS7_ILi64EEEEEELi256ENS_10bfloat16_tEfNS_4arch4Sm90ELb0ELb0ELb0ELb1ELb1ELb0ELb1ELb1ELb0ELb1ELb0ELb0EEENS1_21CollectiveEpilogueFwdINS6_IJSA_NS7_ILi256EEESB_EEES9_SE_SG_Li256ELb1ELb1ELb0ELb0EEENS1_36VarlenDynamicPersistentTileSchedulerILi128ELi96ELi256ELi128ELb0ELb1ELb1ELb0ELb1ELb1EEEEEEEEEvNT_6ParamsE --------------------------
	.section	.nv.info._ZN7cutlass13device_kernelIN5flash11enable_sm90INS1_16FlashAttnFwdSm90INS1_25CollectiveMainloopFwdSm90ILi2EN4cute5tupleIJNS5_1CILi1EEES8_S8_EEENS6_IJNS7_ILi128EEENS7_ILi96EEENS7_ILi64EEEEEELi256ENS_10bfloat16_tEfNS_4arch4Sm90ELb0ELb0ELb0ELb1ELb1ELb0ELb1ELb1ELb0ELb1ELb0ELb0EEENS1_21CollectiveEpilogueFwdINS6_IJSA_NS7_ILi256EEESB_EEES9_SE_SG_Li256ELb1ELb1ELb0ELb0EEENS1_36VarlenDynamicPersistentTileSchedulerILi128ELi96ELi256ELi128ELb0ELb1ELb1ELb0ELb1ELb1EEEEEEEEEvNT_6ParamsE,"",@"SHT_CUDA_INFO"
	.sectionflags	@""
	.align	4


	//----- nvinfo : EIATTR_CUDA_API_VERSION
	.align		4
        /*0000*/ 	.byte	0x04, 0x37
        /*0002*/ 	.short	(.L_168 - .L_167)
.L_167:
        /*0004*/ 	.word	0x00000082


	//----- nvinfo : EIATTR_KPARAM_INFO
	.align		4
.L_168:
        /*0008*/ 	.byte	0x04, 0x17
        /*000a*/ 	.short	(.L_170 - .L_169)
.L_169:
        /*000c*/ 	.word	0x00000000
        /*0010*/ 	.short	0x0000
        /*0012*/ 	.short	0x0000
        /*0014*/ 	.byte	0x00, 0xf0, 0x01, 0x2e


	//----- nvinfo : EIATTR_SPARSE_MMA_MASK
	.align		4
.L_170:
        /*0018*/ 	.byte	0x03, 0x50
        /*001a*/ 	.short	0x0000


	//----- nvinfo : EIATTR_MAXREG_COUNT
	.align		4
        /*001c*/ 	.byte	0x03, 0x1b
        /*001e*/ 	.short	0x00a8


	//----- nvinfo : EIATTR_MERCURY_ISA_VERSION
	.align		4
        /*0020*/ 	.byte	0x03, 0x5f
        /*0022*/ 	.short	0x0101


	//----- nvinfo : EIATTR_VRC_CTA_INIT_COUNT
	.align		4
        /*0024*/ 	.byte	0x02, 0x4a
	.zero		1
	.zero		1


	//----- nvinfo : EIATTR_EXIT_INSTR_OFFSETS
	.align		4
        /*0028*/ 	.byte	0x04, 0x1c
        /*002a*/ 	.short	(.L_172 - .L_171)


	//   ....[0]....
.L_171:
        /*002c*/ 	.word	0x00000010


	//----- nvinfo : EIATTR_MAX_THREADS
	.align		4
.L_172:
        /*0030*/ 	.byte	0x04, 0x05
        /*0032*/ 	.short	(.L_174 - .L_173)
.L_173:
        /*0034*/ 	.word	0x00000180
        /*0038*/ 	.word	0x00000001
        /*003c*/ 	.word	0x00000001


	//----- nvinfo : EIATTR_CBANK_PARAM_SIZE
	.align		4
.L_174:
        /*0040*/ 	.byte	0x03, 0x19
        /*0042*/ 	.short	0x0b80


	//----- nvinfo : EIATTR_PARAM_CBANK
	.align		4
        /*0044*/ 	.byte	0x04, 0x0a
        /*0046*/ 	.short	(.L_176 - .L_175)
	.align		4
.L_175:
        /*0048*/ 	.word	index@(.nv.constant0._ZN7cutlass13device_kernelIN5flash11enable_sm90INS1_16FlashAttnFwdSm90INS1_25CollectiveMainloopFwdSm90ILi2EN4cute5tupleIJNS5_1CILi1EEES8_S8_EEENS6_IJNS7_ILi128EEENS7_ILi96EEENS7_ILi64EEEEEELi256ENS_10bfloat16_tEfNS_4arch4Sm90ELb0ELb0ELb0ELb1ELb1ELb0ELb1ELb1ELb0ELb1ELb0ELb0EEENS1_21CollectiveEpilogueFwdINS6_IJSA_NS7_ILi256EEESB_EEES9_SE_SG_Li256ELb1ELb1ELb0ELb0EEENS1_36VarlenDynamicPersistentTileSchedulerILi128ELi96ELi256ELi128ELb0ELb1ELb1ELb0ELb1ELb1EEEEEEEEEvNT_6ParamsE)
        /*004c*/ 	.short	0x0380
        /*004e*/ 	.short	0x0b80


	//----- nvinfo : EIATTR_SW_WAR
	.align		4
.L_176:
        /*0050*/ 	.byte	0x04, 0x36
        /*0052*/ 	.short	(.L_178 - .L_177)
.L_177:
        /*0054*/ 	.word	0x00000008
.L_178:


//--------------------- .nv.info._ZN7cutlass13device_kernelIN5flash11enable_sm90INS1_16FlashAttnFwdSm90INS1_25CollectiveMainloopFwdSm90ILi2EN4cute5tupleIJNS5_1CILi1EEES8_S8_EEENS6_IJNS7_ILi128EEENS7_ILi96EEENS7_ILi64EEEEEELi256ENS_10bfloat16_tEfNS_4arch4Sm90ELb0ELb0ELb0ELb1ELb1ELb1ELb1ELb1ELb0ELb1ELb0ELb0EEENS1_21CollectiveEpilogueFwdINS6_IJSA_NS7_ILi256EEESB_EEES9_SE_SG_Li256ELb1ELb1ELb0ELb0EEENS1_36VarlenDynamicPersistentTileSchedulerILi128ELi96ELi256ELi128ELb0ELb1ELb1ELb0ELb1ELb1EEEEEEEEEvNT_6ParamsE --------------------------
	.section	.nv.info._ZN7cutlass13device_kernelIN5flash11enable_sm90INS1_16FlashAttnFwdSm90INS1_25CollectiveMainloopFwdSm90ILi2EN4cute5tupleIJNS5_1CILi1EEES8_S8_EEENS6_IJNS7_ILi128EEENS7_ILi96EEENS7_ILi64EEEEEELi256ENS_10bfloat16_tEfNS_4arch4Sm90ELb0ELb0ELb0ELb1ELb1ELb1ELb1ELb1ELb0ELb1ELb0ELb0EEENS1_21CollectiveEpilogueFwdINS6_IJSA_NS7_ILi256EEESB_EEES9_SE_SG_Li256ELb1ELb1ELb0ELb0EEENS1_36VarlenDynamicPersistentTileSchedulerILi128ELi96ELi256ELi128ELb0ELb1ELb1ELb0ELb1ELb1EEEEEEEEEvNT_6ParamsE,"",@"SHT_CUDA_INFO"
	.sectionflags	@""
	.align	4


	//----- nvinfo : EIATTR_CUDA_API_VERSION
	.align		4
        /*0000*/ 	.byte	0x04, 0x37
        /*0002*/ 	.short	(.L_180 - .L_179)
.L_179:
        /*0004*/ 	.word	0x00000082


	//----- nvinfo : EIATTR_KPARAM_INFO
	.align		4
.L_180:
        /*0008*/ 	.byte	0x04, 0x17
        /*000a*/ 	.short	(.L_182 - .L_181)
.L_181:
        /*000c*/ 	.word	0x00000000
        /*0010*/ 	.short	0x0000
        /*0012*/ 	.short	0x0000
        /*0014*/ 	.byte	0x00, 0xf0, 0x01, 0x2e


	//----- nvinfo : EIATTR_SPARSE_MMA_MASK
	.align		4
.L_182:
        /*0018*/ 	.byte	0x03, 0x50
        /*001a*/ 	.short	0x0000


	//----- nvinfo : EIATTR_MAXREG_COUNT
	.align		4
        /*001c*/ 	.byte	0x03, 0x1b
        /*001e*/ 	.short	0x00a8


	//----- nvinfo : EIATTR_MERCURY_ISA_VERSION
	.align		4
        /*0020*/ 	.byte	0x03, 0x5f
        /*0022*/ 	.short	0x0101


	//----- nvinfo : EIATTR_VRC_CTA_INIT_COUNT
	.align		4
        /*0024*/ 	.byte	0x02, 0x4a
	.zero		1
	.zero		1


	//----- nvinfo : EIATTR_EXIT_INSTR_OFFSETS
	.align		4
        /*0028*/ 	.byte	0x04, 0x1c
        /*002a*/ 	.short	(.L_184 - .L_183)


	//   ....[0]....
.L_183:
        /*002c*/ 	.word	0x00000010


	//----- nvinfo : EIATTR_MAX_THREADS
	.align		4
.L_184:
        /*0030*/ 	.byte	0x04, 0x05
        /*0032*/ 	.short	(.L_186 - .L_185)
.L_185:
        /*0034*/ 	.word	0x00000180
        /*0038*/ 	.word	0x00000001
        /*003c*/ 	.word	0x00000001


	//----- nvinfo : EIATTR_CBANK_PARAM_SIZE
	.align		4
.L_186:
        /*0040*/ 	.byte	0x03, 0x19
        /*0042*/ 	.short	0x0b80


	//----- nvinfo : EIATTR_PARAM_CBANK
	.align		4
        /*0044*/ 	.byte	0x04, 0x0a
        /*0046*/ 	.short	(.L_188 - .L_187)
	.align		4
.L_187:
        /*0048*/ 	.word	index@(.nv.constant0._ZN7cutlass13device_kernelIN5flash11enable_sm90INS1_16FlashAttnFwdSm90INS1_25CollectiveMainloopFwdSm90ILi2EN4cute5tupleIJNS5_1CILi1EEES8_S8_EEENS6_IJNS7_ILi128EEENS7_ILi96EEENS7_ILi64EEEEEELi256ENS_10bfloat16_tEfNS_4arch4Sm90ELb0ELb0ELb0ELb1ELb1ELb1ELb1ELb1ELb0ELb1ELb0ELb0EEENS1_21CollectiveEpilogueFwdINS6_IJSA_NS7_ILi256EEESB_EEES9_SE_SG_Li256ELb1ELb1ELb0ELb0EEENS1_36VarlenDynamicPersistentTileSchedulerILi128ELi96ELi256ELi128ELb0ELb1ELb1ELb0ELb1ELb1EEEEEEEEEvNT_6ParamsE)
        /*004c*/ 	.short	0x0380
        /*004e*/ 	.short	0x0b80


	//----- nvinfo : EIATTR_SW_WAR
	.align		4
.L_188:
        /*0050*/ 	.byte	0x04, 0x36
        /*0052*/ 	.short	(.L_190 - .L_189)
.L_189:
        /*0054*/ 	.word	0x00000008
.L_190:


//--------------------- .nv.info._ZN7cutlass13device_kernelIN5flash11enable_sm90INS1_16FlashAttnFwdSm90INS1_25CollectiveMainloopFwdSm90ILi2EN4cute5tupleIJNS5_1CILi1EEES8_S8_EEENS6_IJNS7_ILi128EEENS7_ILi96EEENS7_ILi64EEEEEELi256ENS_10bfloat16_tEfNS_4arch4Sm90ELb0ELb1ELb0ELb0ELb1ELb0ELb0ELb1ELb0ELb1ELb0ELb0EEENS1_21CollectiveEpilogueFwdINS6_IJSA_NS7_ILi256EEESB_EEES9_SE_SG_Li256ELb0ELb1ELb0ELb0EEENS1_30DynamicPersistentTileSchedulerILi256ELi128ELb0ELb1ELb1EEEEEEEEEvNT_6ParamsE --------------------------
	.section	.nv.info._ZN7cutlass13device_kernelIN5flash11enable_sm90INS1_16FlashAttnFwdSm90INS1_25CollectiveMainloopFwdSm90ILi2EN4cute5tupleIJNS5_1CILi1EEES8_S8_EEENS6_IJNS7_ILi128EEENS7_ILi96EEENS7_ILi64EEEEEELi256ENS_10bfloat16_tEfNS_4arch4Sm90ELb0ELb1ELb0ELb0ELb1ELb0ELb0ELb1ELb0ELb1ELb0ELb0EEENS1_21CollectiveEpilogueFwdINS6_IJSA_NS7_ILi256EEESB_EEES9_SE_SG_Li256ELb0ELb1ELb0ELb0EEENS1_30DynamicPersistentTileSchedulerILi256ELi128ELb0ELb1ELb1EEEEEEEEEvNT_6ParamsE,"",@"SHT_CUDA_INFO"
	.sectionflags	@""
	.align	4


	//----- nvinfo : EIATTR_CUDA_API_VERSION
	.align		4
        /*0000*/ 	.byte	0x04, 0x37
        /*0002*/ 	.short	(.L_192 - .L_191)
.L_191:
        /*0004*/ 	.word	0x00000082


	//----- nvinfo : EIATTR_KPARAM_INFO
	.align		4
.L_192:
        /*0008*/ 	.byte	0x04, 0x17
        /*000a*/ 	.short	(.L_194 - .L_193)
.L_193:
        /*000c*/ 	.word	0x00000000
        /*0010*/ 	.short	0x0000
        /*0012*/ 	.short	0x0000
        /*0014*/ 	.byte	0x00, 0xf0, 0x01, 0x2a


	//----- nvinfo : EIATTR_SPARSE_MMA_MASK
	.align		4
.L_194:
        /*0018*/ 	.byte	0x03, 0x50
        /*001a*/ 	.short	0x0000


	//----- nvinfo : EIATTR_MAXREG_COUNT
	.align		4
        /*001c*/ 	.byte	0x03, 0x1b
        /*001e*/ 	.short	0x00a8


	//----- nvinfo : EIATTR_MERCURY_ISA_VERSION
	.align		4
        /*0020*/ 	.byte	0x03, 0x5f
        /*0022*/ 	.short	0x0101


	//----- nvinfo : EIATTR_VRC_CTA_INIT_COUNT
	.align		4
        /*0024*/ 	.byte	0x02, 0x4a
	.zero		1
	.zero		1


	//----- nvinfo : EIATTR_EXIT_INSTR_OFFSETS
	.align		4
        /*0028*/ 	.byte	0x04, 0x1c
        /*002a*/ 	.short	(.L_196 - .L_195)


	//   ....[0]....
.L_195:
        /*002c*/ 	.word	0x00000010


	//----- nvinfo : EIATTR_MAX_THREADS
	.align		4
.L_196:
        /*0030*/ 	.byte	0x04, 0x05
        /*0032*/ 	.short	(.L_198 - .L_197)
.L_197:
        /*0034*/ 	.word	0x00000180
        /*0038*/ 	.word	0x00000001
        /*003c*/ 	.word	0x00000001


	//----- nvinfo : EIATTR_CBANK_PARAM_SIZE
	.align		4
.L_198:
        /*0040*/ 	.byte	0x03, 0x19
        /*0042*/ 	.short	0x0a80


	//----- nvinfo : EIATTR_PARAM_CBANK
	.align		4
        /*0044*/ 	.byte	0x04, 0x0a
        /*0046*/ 	.short	(.L_200 - .L_199)
	.align		4
.L_199:
        /*0048*/ 	.word	index@(.nv.constant0._ZN7cutlass13device_kernelIN5flash11enable_sm90INS1_16FlashAttnFwdSm90INS1_25CollectiveMainloopFwdSm90ILi2EN4cute5tupleIJNS5_1CILi1EEES8_S8_EEENS6_IJNS7_ILi128EEENS7_ILi96EEENS7_ILi64EEEEEELi256ENS_10bfloat16_tEfNS_4arch4Sm90ELb0ELb1ELb0ELb0ELb1ELb0ELb0ELb1ELb0ELb1ELb0ELb0EEENS1_21CollectiveEpilogueFwdINS6_IJSA_NS7_ILi256EEESB_EEES9_SE_SG_Li256ELb0ELb1ELb0ELb0EEENS1_30DynamicPersistentTileSchedulerILi256ELi128ELb0ELb1ELb1EEEEEEEEEvNT_6ParamsE)
        /*004c*/ 	.short	0x0380
        /*004e*/ 	.short	0x0a80


	//----- nvinfo : EIATTR_SW_WAR
	.align		4
.L_200:
        /*0050*/ 	.byte	0x04, 0x36
        /*0052*/ 	.short	(.L_202 - .L_201)
.L_201:
        /*0054*/ 	.word	0x00000008
.L_202:


//--------------------- .nv.info._ZN7cutlass13device_kernelIN5flash11enable_sm90INS1_16FlashAttnFwdSm90INS1_25CollectiveMainloopFwdSm90ILi2EN4cute5tupleIJNS5_1CILi1EEES8_S8_EEENS6_IJNS7_ILi128EEENS7_ILi96EEENS7_ILi64EEEEEELi256ENS_10bfloat16_tEfNS_4arch4Sm90ELb0ELb1ELb0ELb0ELb1ELb0ELb1ELb1ELb0ELb1ELb0ELb0EEENS1_21CollectiveEpilogueFwdINS6_IJSA_NS7_ILi256EEESB_EEES9_SE_SG_Li256ELb0ELb1ELb0ELb0EEENS1_30DynamicPersistentTileSchedulerILi256ELi128ELb0ELb1ELb1EEEEEEEEEvNT_6ParamsE --------------------------
	.section	.nv.info._ZN7cutlass13device_kernelIN5flash11enable_sm90INS1_16FlashAttnFwdSm90INS1_25CollectiveMainloopFwdSm90ILi2EN4cute5tupleIJNS5_1CILi1EEES8_S8_EEENS6_IJNS7_ILi128EEENS7_ILi96EEENS7_ILi64EEEEEELi256ENS_10bfloat16_tEfNS_4arch4Sm90ELb0ELb1ELb0ELb0ELb1ELb0ELb1ELb1ELb0ELb1ELb0ELb0EEENS1_21CollectiveEpilogueFwdINS6_IJSA_NS7_ILi256EEESB_EEES9_SE_SG_Li256ELb0ELb1ELb0ELb0EEENS1_30DynamicPersistentTileSchedulerILi256ELi128ELb0ELb1ELb1EEEEEEEEEvNT_6ParamsE,"",@"SHT_CUDA_INFO"
	.sectionflags	@""
	.align	4


	//----- nvinfo : EIATTR_CUDA_API_VERSION
	.align		4
        /*0000*/ 	.byte	0x04, 0x37
        /*0002*/ 	.short	(.L_204 - .L_203)
.L_203:
        /*0004*/ 	.word	0x00000082


	//----- nvinfo : EIATTR_KPARAM_INFO
	.align		4
.L_204:
        /*0008*/ 	.byte	0x04, 0x17
        /*000a*/ 	.short	(.L_206 - .L_205)
.L_205:
        /*000c*/ 	.word	0x00000000
        /*0010*/ 	.short	0x0000
        /*0012*/ 	.short	0x0000
        /*0014*/ 	.byte	0x00, 0xf0, 0x01, 0x2e


	//----- nvinfo : EIATTR_SPARSE_MMA_MASK
	.align		4
.L_206:
        /*0018*/ 	.byte	0x03, 0x50
        /*001a*/ 	.short	0x0000


	//----- nvinfo : EIATTR_MAXREG_COUNT
	.align		4
        /*001c*/ 	.byte	0x03, 0x1b
        /*001e*/ 	.short	0x00a8


	//----- nvinfo : EIATTR_MERCURY_ISA_VERSION
	.align		4
        /*0020*/ 	.byte	0x03, 0x5f
        /*0022*/ 	.short	0x0101


	//----- nvinfo : EIATTR_VRC_CTA_INIT_COUNT
	.align		4
        /*0024*/ 	.byte	0x02, 0x4a
	.zero		1
	.zero		1


	//----- nvinfo : EIATTR_EXIT_INSTR_OFFSETS
	.align		4
        /*0028*/ 	.byte	0x04, 0x1c
        /*002a*/ 	.short	(.L_208 - .L_207)


	//   ....[0]....
.L_207:
        /*002c*/ 	.word	0x00000010


	//----- nvinfo : EIATTR_MAX_THREADS
	.align		4
.L_208:
        /*0030*/ 	.byte	0x04, 0x05
        /*0032*/ 	.short	(.L_210 - .L_209)
.L_209:
        /*0034*/ 	.word	0x00000180
        /*0038*/ 	.word	0x00000001
        /*003c*/ 	.word	0x00000001


	//----- nvinfo : EIATTR_CBANK_PARAM_SIZE
	.align		4
.L_210:
        /*0040*/ 	.byte	0x03, 0x19
        /*0042*/ 	.short	0x0b80


	//----- nvinfo : EIATTR_PARAM_CBANK
	.align		4
        /*0044*/ 	.byte	0x04, 0x0a
        /*0046*/ 	.short	(.L_212 - .L_211)
	.align		4
.L_211:
        /*0048*/ 	.word	index@(.nv.constant0._ZN7cutlass13device_kernelIN5flash11enable_sm90INS1_16FlashAttnFwdSm90INS1_25CollectiveMainloopFwdSm90ILi2EN4cute5tupleIJNS5_1CILi1EEES8_S8_EEENS6_IJNS7_ILi128EEENS7_ILi96EEENS7_ILi64EEEEEELi256ENS_10bfloat16_tEfNS_4arch4Sm90ELb0ELb1ELb0ELb0ELb1ELb0ELb1ELb1ELb0ELb1ELb0ELb0EEENS1_21CollectiveEpilogueFwdINS6_IJSA_NS7_ILi256EEESB_EEES9_SE_SG_Li256ELb0ELb1ELb0ELb0EEENS1_30DynamicPersistentTileSchedulerILi256ELi128ELb0ELb1ELb1EEEEEEEEEvNT_6ParamsE)
        /*004c*/ 	.short	0x0380
        /*004e*/ 	.short	0x0b80


	//----- nvinfo : EIATTR_SW_WAR
	.align		4
.L_212:
        /*0050*/ 	.byte	0x04, 0x36
        /*0052*/ 	.short	(.L_214 - .L_213)
.L_213:
        /*0054*/ 	.word	0x00000008
.L_214:


//--------------------- .nv.info._ZN7cutlass13device_kernelIN5flash11enable_sm90INS1_16FlashAttnFwdSm90INS1_25CollectiveMainloopFwdSm90ILi2EN4cute5tupleIJNS5_1CILi1EEES8_S8_EEENS6_IJNS7_ILi128EEENS7_ILi96EEENS7_ILi64EEEEEELi256ENS_10bfloat16_tEfNS_4arch4Sm90ELb0ELb1ELb0ELb1ELb1ELb0ELb0ELb1ELb0ELb1ELb0ELb0EEENS1_21CollectiveEpilogueFwdINS6_IJSA_NS7_ILi256EEESB_EEES9_SE_SG_Li256ELb1ELb1ELb0ELb0EEENS1_36VarlenDynamicPersistentTileSchedulerILi128ELi96ELi256ELi128ELb0ELb1ELb1ELb1ELb0ELb1EEEEEEEEEvNT_6ParamsE --------------------------
	.section	.nv.info._ZN7cutlass13device_kernelIN5flash11enable_sm90INS1_16FlashAttnFwdSm90INS1_25CollectiveMainloopFwdSm90ILi2EN4cute5tupleIJNS5_1CILi1EEES8_S8_EEENS6_IJNS7_ILi128EEENS7_ILi96EEENS7_ILi64EEEEEELi256ENS_10bfloat16_tEfNS_4arch4Sm90ELb0ELb1ELb0ELb1ELb1ELb0ELb0ELb1ELb0ELb1ELb0ELb0EEENS1_21CollectiveEpilogueFwdINS6_IJSA_NS7_ILi256EEESB_EEES9_SE_SG_Li256ELb1ELb1ELb0ELb0EEENS1_36VarlenDynamicPersistentTileSchedulerILi128ELi96ELi256ELi128ELb0ELb1ELb1ELb1ELb0ELb1EEEEEEEEEvNT_6ParamsE,"",@"SHT_CUDA_INFO"
	.sectionflags	@""
	.align	4


	//----- nvinfo : EIATTR_CUDA_API_VERSION
	.align		4
        /*0000*/ 	.byte	0x04, 0x37
        /*0002*/ 	.short	(.L_216 - .L_215)
.L_215:
        /*0004*/ 	.word	0x00000082


	//----- nvinfo : EIATTR_KPARAM_INFO
	.align		4
.L_216:
        /*0008*/ 	.byte	0x04, 0x17
        /*000a*/ 	.short	(.L_218 - .L_217)
.L_217:
        /*000c*/ 	.word	0x00000000
        /*0010*/ 	.short	0x0000
        /*0012*/ 	.short	0x0000
        /*0014*/ 	.byte	0x00, 0xf0, 0x01, 0x2a


	//----- nvinfo : EIATTR_SPARSE_MMA_MASK
	.align		4
.L_218:
        /*0018*/ 	.byte	0x03, 0x50
        /*001a*/ 	.short	0x0000


	//----- nvinfo : EIATTR_MAXREG_COUNT
	.align		4
        /*001c*/ 	.byte	0x03, 0x1b
        /*001e*/ 	.short	0x00a8


	//----- nvinfo : EIATTR_MERCURY_ISA_VERSION
	.align		4
        /*0020*/ 	.byte	0x03, 0x5f
        /*0022*/ 	.short	0x0101


	//----- nvinfo : EIATTR_VRC_CTA_INIT_COUNT
	.align		4
        /*0024*/ 	.byte	0x02, 0x4a
	.zero		1
	.zero		1


	//----- nvinfo : EIATTR_EXIT_INSTR_OFFSETS
	.align		4
        /*0028*/ 	.byte	0x04, 0x1c
        /*002a*/ 	.short	(.L_220 - .L_219)


	//   ....[0]....
.L_219:
        /*002c*/ 	.word	0x00000010


	//----- nvinfo : EIATTR_MAX_THREADS
	.align		4
.L_220:
        /*0030*/ 	.byte	0x04, 0x05
        /*0032*/ 	.short	(.L_222 - .L_221)
.L_221:
        /*0034*/ 	.word	0x00000180
        /*0038*/ 	.word	0x00000001
        /*003c*/ 	.word	0x00000001


	//----- nvinfo : EIATTR_CBANK_PARAM_SIZE
	.align		4
.L_222:
        /*0040*/ 	.byte	0x03, 0x19
        /*0042*/ 	.short	0x0a80


	//----- nvinfo : EIATTR_PARAM_CBANK
	.align		4
        /*0044*/ 	.byte	0x04, 0x0a
        /*0046*/ 	.short	(.L_224 - .L_223)
	.align		4
.L_223:
        /*0048*/ 	.word	index@(.nv.constant0._ZN7cutlass13device_kernelIN5flash11enable_sm90INS1_16FlashAttnFwdSm90INS1_25CollectiveMainloopFwdSm90ILi2EN4cute5tupleIJNS5_1CILi1EEES8_S8_EEENS6_IJNS7_ILi128EEENS7_ILi96EEENS7_ILi64EEEEEELi256ENS_10bfloat16_tEfNS_4arch4Sm90ELb0ELb1ELb0ELb1ELb1ELb0ELb0ELb1ELb0ELb1ELb0ELb0EEENS1_21CollectiveEpilogueFwdINS6_IJSA_NS7_ILi256EEESB_EEES9_SE_SG_Li256ELb1ELb1ELb0ELb0EEENS1_36VarlenDynamicPersistentTileSchedulerILi128ELi96ELi256ELi128ELb0ELb1ELb1ELb1ELb0ELb1EEEEEEEEEvNT_6ParamsE)
        /*004c*/ 	.short	0x0380
        /*004e*/ 	.short	0x0a80


	//----- nvinfo : EIATTR_SW_WAR
	.align		4
.L_224:
        /*0050*/ 	.byte	0x04, 0x36
        /*0052*/ 	.short	(.L_226 - .L_225)
.L_225:
        /*0054*/ 	.word	0x00000008
.L_226:


//--------------------- .nv.info._ZN7cutlass13device_kernelIN5flash11enable_sm90INS1_16FlashAttnFwdSm90INS1_25CollectiveMainloopFwdSm90ILi2EN4cute5tupleIJNS5_1CILi1EEES8_S8_EEENS6_IJNS7_ILi128EEENS7_ILi96EEENS7_ILi64EEEEEELi256ENS_10bfloat16_tEfNS_4arch4Sm90ELb0ELb1ELb0ELb1ELb1ELb1ELb0ELb1ELb0ELb1ELb0ELb0EEENS1_21CollectiveEpilogueFwdINS6_IJSA_NS7_ILi256EEESB_EEES9_SE_SG_Li256ELb1ELb1ELb0ELb0EEENS1_36VarlenDynamicPersistentTileSchedulerILi128ELi96ELi256ELi128ELb0ELb1ELb1ELb1ELb0ELb1EEEEEEEEEvNT_6ParamsE --------------------------
	.section	.nv.info._ZN7cutlass13device_kernelIN5flash11enable_sm90INS1_16FlashAttnFwdSm90INS1_25CollectiveMainloopFwdSm90ILi2EN4cute5tupleIJNS5_1CILi1EEES8_S8_EEENS6_IJNS7_ILi128EEENS7_ILi96EEENS7_ILi64EEEEEELi256ENS_10bfloat16_tEfNS_4arch4Sm90ELb0ELb1ELb0ELb1ELb1ELb1ELb0ELb1ELb0ELb1ELb0ELb0EEENS1_21CollectiveEpilogueFwdINS6_IJSA_NS7_ILi256EEESB_EEES9_SE_SG_Li256ELb1ELb1ELb0ELb0EEENS1_36VarlenDynamicPersistentTileSchedulerILi128ELi96ELi256ELi128ELb0ELb1ELb1ELb1ELb0ELb1EEEEEEEEEvNT_6ParamsE,"",@"SHT_CUDA_INFO"
	.sectionflags	@""
	.align	4


	//----- nvinfo : EIATTR_CUDA_API_VERSION
	.align		4
        /*0000*/ 	.byte	0x04, 0x37
        /*0002*/ 	.short	(.L_228 - .L_227)
.L_227:
        /*0004*/ 	.word	0x00000082


	//----- nvinfo : EIATTR_KPARAM_INFO
	.align		4
.L_228:
        /*0008*/ 	.byte	0x04, 0x17
        /*000a*/ 	.short	(.L_230 - .L_229)
.L_229:
        /*000c*/ 	.word	0x00000000
        /*0010*/ 	.short	0x0000
        /*0012*/ 	.short	0x0000
        /*0014*/ 	.byte	0x00, 0xf0, 0x01, 0x2a


	//----- nvinfo : EIATTR_SPARSE_MMA_MASK
	.align		4
.L_230:
        /*0018*/ 	.byte	0x03, 0x50
        /*001a*/ 	.short	0x0000


	//----- nvinfo : EIATTR_MAXREG_COUNT
	.align		4
        /*001c*/ 	.byte	0x03, 0x1b
        /*001e*/ 	.short	0x00a8


	//----- nvinfo : EIATTR_MERCURY_ISA_VERSION
	.align		4
        /*0020*/ 	.byte	0x03, 0x5f
        /*0022*/ 	.short	0x0101


	//----- nvinfo : EIATTR_VRC_CTA_INIT_COUNT
	.align		4
        /*0024*/ 	.byte	0x02, 0x4a
	.zero		1
	.zero		1


	//----- nvinfo : EIATTR_EXIT_INSTR_OFFSETS
	.align		4
        /*0028*/ 	.byte	0x04, 0x1c
        /*002a*/ 	.short	(.L_232 - .L_231)


	//   ....[0]....
.L_231:
        /*002c*/ 	.word	0x00000010


	//----- nvinfo : EIATTR_MAX_THREADS
	.align		4
.L_232:
        /*0030*/ 	.byte	0x04, 0x05
        /*0032*/ 	.short	(.L_234 - .L_233)
.L_233:
        /*0034*/ 	.word	0x00000180
        /*0038*/ 	.word	0x00000001
        /*003c*/ 	.word	0x00000001


	//----- nvinfo : EIATTR_CBANK_PARAM_SIZE
	.align		4
.L_234:
        /*0040*/ 	.byte	0x03, 0x19
        /*0042*/ 	.short	0x0a80


	//----- nvinfo : EIATTR_PARAM_CBANK
	.align		4
        /*0044*/ 	.byte	0x04, 0x0a
        /*0046*/ 	.short	(.L_236 - .L_235)
	.align		4
.L_235:
        /*0048*/ 	.word	index@(.nv.constant0._ZN7cutlass13device_kernelIN5flash11enable_sm90INS1_16FlashAttnFwdSm90INS1_25CollectiveMainloopFwdSm90ILi2EN4cute5tupleIJNS5_1CILi1EEES8_S8_EEENS6_IJNS7_ILi128EEENS7_ILi96EEENS7_ILi64EEEEEELi256ENS_10bfloat16_tEfNS_4arch4Sm90ELb0ELb1ELb0ELb1ELb1ELb1ELb0ELb1ELb0ELb1ELb0ELb0EEENS1_21CollectiveEpilogueFwdINS6_IJSA_NS7_ILi256EEESB_EEES9_SE_SG_Li256ELb1ELb1ELb0ELb0EEENS1_36VarlenDynamicPersistentTileSchedulerILi128ELi96ELi256ELi128ELb0ELb1ELb1ELb1ELb0ELb1EEEEEEEEEvNT_6ParamsE)
        /*004c*/ 	.short	0x0380
        /*004e*/ 	.short	0x0a80


	//----- nvinfo : EIATTR_SW_WAR
	.align		4
.L_236:
        /*0050*/ 	.byte	0x04, 0x36
        /*0052*/ 	.short	(.L_238 - .L_237)
.L_237:
        /*0054*/ 	.word	0x00000008
.L_238:


//--------------------- .nv.info._ZN7cutlass13device_kernelIN5flash11enable_sm90INS1_16FlashAttnFwdSm90INS1_25CollectiveMainloopFwdSm90ILi2EN4cute5tupleIJNS5_1CILi1EEES8_S8_EEENS6_IJNS7_ILi128EEENS7_ILi96EEENS7_ILi64EEEEEELi256ENS_10bfloat16_tEfNS_4arch4Sm90ELb0ELb1ELb0ELb1ELb1ELb0ELb1ELb1ELb0ELb1ELb0ELb0EEENS1_21CollectiveEpilogueFwdINS6_IJSA_NS7_ILi256EEESB_EEES9_SE_SG_Li256ELb1ELb1ELb0ELb0EEENS1_36VarlenDynamicPersistentTileSchedulerILi128ELi96ELi256ELi128ELb0ELb1ELb1ELb1ELb0ELb1EEEEEEEEEvNT_6ParamsE --------------------------
	.section	.nv.info._ZN7cutlass13device_kernelIN5flash11enable_sm90INS1_16FlashAttnFwdSm90INS1_25CollectiveMainloopFwdSm90ILi2EN4cute5tupleIJNS5_1CILi1EEES8_S8_EEENS6_IJNS7_ILi128EEENS7_ILi96EEENS7_ILi64EEEEEELi256ENS_10bfloat16_tEfNS_4arch4Sm90ELb0ELb1ELb0ELb1ELb1ELb0ELb1ELb1ELb0ELb1ELb0ELb0EEENS1_21CollectiveEpilogueFwdINS6_IJSA_NS7_ILi256EEESB_EEES9_SE_SG_Li256ELb1ELb1ELb0ELb0EEENS1_36VarlenDynamicPersistentTileSchedulerILi128ELi96ELi256ELi128ELb0ELb1ELb1ELb1ELb0ELb1EEEEEEEEEvNT_6ParamsE,"",@"SHT_CUDA_INFO"
	.sectionflags	@""
	.align	4


	//----- nvinfo : EIATTR_CUDA_API_VERSION
	.align		4
        /*0000*/ 	.byte	0x04, 0x37
        /*0002*/ 	.short	(.L_240 - .L_239)
.L_239:
        /*0004*/ 	.word	0x00000082


	//----- nvinfo : EIATTR_KPARAM_INFO
	.align		4
.L_240:
        /*0008*/ 	.byte	0x04, 0x17
        /*000a*/ 	.short	(.L_242 - .L_241)
.L_241:
        /*000c*/ 	.word	0x00000000
        /*0010*/ 	.short	0x0000
        /*0012*/ 	.short	0x0000
        /*0014*/ 	.byte	0x00, 0xf0, 0x01, 0x2e


	//----- nvinfo : EIATTR_SPARSE_MMA_MASK
	.align		4
.L_242:
        /*0018*/ 	.byte	0x03, 0x50
        /*001a*/ 	.short	0x0000


	//----- nvinfo : EIATTR_MAXREG_COUNT
	.align		4
        /*001c*/ 	.byte	0x03, 0x1b
        /*001e*/ 	.short	0x00a8


	//----- nvinfo : EIATTR_MERCURY_ISA_VERSION
	.align		4
        /*0020*/ 	.byte	0x03, 0x5f
        /*0022*/ 	.short	0x0101


	//----- nvinfo : EIATTR_VRC_CTA_INIT_COUNT
	.align		4
        /*0024*/ 	.byte	0x02, 0x4a
	.zero		1
	.zero		1


	//----- nvinfo : EIATTR_EXIT_INSTR_OFFSETS
	.align		4
        /*0028*/ 	.byte	0x04, 0x1c
        /*002a*/ 	.short	(.L_244 - .L_243)


	//   ....[0]....
.L_243:
        /*002c*/ 	.word	0x00000010


	//----- nvinfo : EIATTR_MAX_THREADS
	.align		4
.L_244:
        /*0030*/ 	.byte	0x04, 0x05
        /*0032*/ 	.short	(.L_246 - .L_245)
.L_245:
        /*0034*/ 	.word	0x00000180
        /*0038*/ 	.word	0x00000001
        /*003c*/ 	.word	0x00000001


	//----- nvinfo : EIATTR_CBANK_PARAM_SIZE
	.align		4
.L_246:
        /*0040*/ 	.byte	0x03, 0x19
        /*0042*/ 	.short	0x0b80


	//----- nvinfo : EIATTR_PARAM_CBANK
	.align		4
        /*0044*/ 	.byte	0x04, 0x0a
        /*0046*/ 	.short	(.L_248 - .L_247)
	.align		4
.L_247:
        /*0048*/ 	.word	index@(.nv.constant0._ZN7cutlass13device_kernelIN5flash11enable_sm90INS1_16FlashAttnFwdSm90INS1_25CollectiveMainloopFwdSm90ILi2EN4cute5tupleIJNS5_1CILi1EEES8_S8_EEENS6_IJNS7_ILi128EEENS7_ILi96EEENS7_ILi64EEEEEELi256ENS_10bfloat16_tEfNS_4arch4Sm90ELb0ELb1ELb0ELb1ELb1ELb0ELb1ELb1ELb0ELb1ELb0ELb0EEENS1_21CollectiveEpilogueFwdINS6_IJSA_NS7_ILi256EEESB_EEES9_SE_SG_Li256ELb1ELb1ELb0ELb0EEENS1_36VarlenDynamicPersistentTileSchedulerILi128ELi96ELi256ELi128ELb0ELb1ELb1ELb1ELb0ELb1EEEEEEEEEvNT_6ParamsE)
        /*004c*/ 	.short	0x0380
        /*004e*/ 	.short	0x0b80


	//----- nvinfo : EIATTR_SW_WAR
	.align		4
.L_248:
        /*0050*/ 	.byte	0x04, 0x36
        /*0052*/ 	.short	(.L_250 - .L_249)
.L_249:
        /*0054*/ 	.word	0x00000008
.L_250:


//--------------------- .nv.info._ZN7cutlass13device_kernelIN5flash11enable_sm90INS1_16FlashAttnFwdSm90INS1_25CollectiveMainloopFwdSm90ILi2EN4cute5tupleIJNS5_1CILi1EEES8_S8_EEENS6_IJNS7_ILi128EEENS7_ILi96EEENS7_ILi64EEEEEELi256ENS_10bfloat16_tEfNS_4arch4Sm90ELb0ELb1ELb0ELb1ELb1ELb1ELb1ELb1ELb0ELb1ELb0ELb0EEENS1_21CollectiveEpilogueFwdINS6_IJSA_NS7_ILi256EEESB_EEES9_SE_SG_Li256ELb1ELb1ELb0ELb0EEENS1_36VarlenDynamicPersistentTileSchedulerILi128ELi96ELi256ELi128ELb0ELb1ELb1ELb1ELb0ELb1EEEEEEEEEvNT_6ParamsE --------------------------
	.section	.nv.info._ZN7cutlass13device_kernelIN5flash11enable_sm90INS1_16FlashAttnFwdSm90INS1_25CollectiveMainloopFwdSm90ILi2EN4cute5tupleIJNS5_1CILi1EEES8_S8_EEENS6_IJNS7_ILi128EEENS7_ILi96EEENS7_ILi64EEEEEELi256ENS_10bfloat16_tEfNS_4arch4Sm90ELb0ELb1ELb0ELb1ELb1ELb1ELb1ELb1ELb0ELb1ELb0ELb0EEENS1_21CollectiveEpilogueFwdINS6_IJSA_NS7_ILi256EEESB_EEES9_SE_SG_Li256ELb1ELb1ELb0ELb0EEENS1_36VarlenDynamicPersistentTileSchedulerILi128ELi96ELi256ELi128ELb0ELb1ELb1ELb1ELb0ELb1EEEEEEEEEvNT_6ParamsE,"",@"SHT_CUDA_INFO"
	.sectionflags	@""
	.align	4


	//----- nvinfo : EIATTR_CUDA_API_VERSION
	.align		4
        /*0000*/ 	.byte	0x04, 0x37
        /*0002*/ 	.short	(.L_252 - .L_251)
.L_251:
        /*0004*/ 	.word	0x00000082


	//----- nvinfo : EIATTR_KPARAM_INFO
	.align		4
.L_252:
        /*0008*/ 	.byte	0x04, 0x17
        /*000a*/ 	.short	(.L_254 - .L_253)
.L_253:
        /*000c*/ 	.word	0x00000000
        /*0010*/ 	.short	0x0000
        /*0012*/ 	.short	0x0000
        /*0014*/ 	.byte	0x00, 0xf0, 0x01, 0x2e


	//----- nvinfo : EIATTR_SPARSE_MMA_MASK
	.align		4
.L_254:
        /*0018*/ 	.byte	0x03, 0x50
        /*001a*/ 	.short	0x0000


	//----- nvinfo : EIATTR_MAXREG_COUNT
	.align		4
        /*001c*/ 	.byte	0x03, 0x1b
        /*001e*/ 	.short	0x00a8


	//----- nvinfo : EIATTR_MERCURY_ISA_VERSION
	.align		4
        /*0020*/ 	.byte	0x03, 0x5f
        /*0022*/ 	.short	0x0101


	//----- nvinfo : EIATTR_VRC_CTA_INIT_COUNT
	.align		4
        /*0024*/ 	.byte	0x02, 0x4a
	.zero		1
	.zero		1


	//----- nvinfo : EIATTR_EXIT_INSTR_OFFSETS
	.align		4
        /*0028*/ 	.byte	0x04, 0x1c
        /*002a*/ 	.short	(.L_256 - .L_255)


	//   ....[0]....
.L_255:
        /*002c*/ 	.word	0x00000010


	//----- nvinfo : EIATTR_MAX_THREADS
	.align		4
.L_256:
        /*0030*/ 	.byte	0x04, 0x05
        /*0032*/ 	.short	(.L_258 - .L_257)
.L_257:
        /*0034*/ 	.word	0x00000180
        /*0038*/ 	.word	0x00000001
        /*003c*/ 	.word	0x00000001


	//----- nvinfo : EIATTR_CBANK_PARAM_SIZE
	.align		4
.L_258:
        /*0040*/ 	.byte	0x03, 0x19
        /*0042*/ 	.short	0x0b80


	//----- nvinfo : EIATTR_PARAM_CBANK
	.align		4
        /*0044*/ 	.byte	0x04, 0x0a
        /*0046*/ 	.short	(.L_260 - .L_259)
	.align		4
.L_259:
        /*0048*/ 	.word	index@(.nv.constant0._ZN7cutlass13device_kernelIN5flash11enable_sm90INS1_16FlashAttnFwdSm90INS1_25CollectiveMainloopFwdSm90ILi2EN4cute5tupleIJNS5_1CILi1EEES8_S8_EEENS6_IJNS7_ILi128EEENS7_ILi96EEENS7_ILi64EEEEEELi256ENS_10bfloat16_tEfNS_4arch4Sm90ELb0ELb1ELb0ELb1ELb1ELb1ELb1ELb1ELb0ELb1ELb0ELb0EEENS1_21CollectiveEpilogueFwdINS6_IJSA_NS7_ILi256EEESB_EEES9_SE_SG_Li256ELb1ELb1ELb0ELb0EEENS1_36VarlenDynamicPersistentTileSchedulerILi128ELi96ELi256ELi128ELb0ELb1ELb1ELb1ELb0ELb1EEEEEEEEEvNT_6ParamsE)
        /*004c*/ 	.short	0x0380
        /*004e*/ 	.short	0x0b80


	//----- nvinfo : EIATTR_SW_WAR
	.align		4
.L_260:
        /*0050*/ 	.byte	0x04, 0x36
        /*0052*/ 	.short	(.L_262 - .L_261)
.L_261:
        /*0054*/ 	.word	0x00000008
.L_262:


//--------------------- .nv.info._ZN7cutlass13device_kernelIN5flash11enable_sm90INS1_16FlashAttnFwdSm90INS1_25CollectiveMainloopFwdSm90ILi2EN4cute5tupleIJNS5_1CILi1EEES8_S8_EEENS6_IJNS7_ILi128EEENS7_ILi96EEENS7_ILi64EEEEEELi256ENS_10bfloat16_tEfNS_4arch4Sm90ELb1ELb0ELb0ELb0ELb1ELb0ELb0ELb1ELb0ELb1ELb0ELb0EEENS1_21CollectiveEpilogueFwdINS6_IJSA_NS7_ILi256EEESB_EEES9_SE_SG_Li256ELb0ELb1ELb0ELb0EEENS1_30DynamicPersistentTileSchedulerILi256ELi128ELb0ELb1ELb1EEEEEEEEEvNT_6ParamsE --------------------------
	.section	.nv.info._ZN7cutlass13device_kernelIN5flash11enable_sm90INS1_16FlashAttnFwdSm90INS1_25CollectiveMainloopFwdSm90ILi2EN4cute5tupleIJNS5_1CILi1EEES8_S8_EEENS6_IJNS7_ILi128EEENS7_ILi96EEENS7_ILi64EEEEEELi256ENS_10bfloat16_tEfNS_4arch4Sm90ELb1ELb0ELb0ELb0ELb1ELb0ELb0ELb1ELb0ELb1ELb0ELb0EEENS1_21CollectiveEpilogueFwdINS6_IJSA_NS7_ILi256EEESB_EEES9_SE_SG_Li256ELb0ELb1ELb0ELb0EEENS1_30DynamicPersistentTileSchedulerILi256ELi128ELb0ELb1ELb1EEEEEEEEEvNT_6ParamsE,"",@"SHT_CUDA_INFO"
	.sectionflags	@""
	.align	4


	//----- nvinfo : EIATTR_CUDA_API_VERSION
	.align		4
        /*0000*/ 	.byte	0x04, 0x37
        /*0002*/ 	.short	(.L_264 - .L_263)
.L_263:
        /*0004*/ 	.word	0x00000082


	//----- nvinfo : EIATTR_KPARAM_INFO
	.align		4
.L_264:
        /*0008*/ 	.byte	0x04, 0x17
        /*000a*/ 	.short	(.L_266 - .L_265)
.L_265:
        /*000c*/ 	.word	0x00000000
        /*0010*/ 	.short	0x0000
        /*0012*/ 	.short	0x0000
        /*0014*/ 	.byte	0x00, 0xf0, 0x01, 0x2a


	//----- nvinfo : EIATTR_SPARSE_MMA_MASK
	.align		4
.L_266:
        /*0018*/ 	.byte	0x03, 0x50
        /*001a*/ 	.short	0x0000


	//----- nvinfo : EIATTR_MAXREG_COUNT
	.align		4
        /*001c*/ 	.byte	0x03, 0x1b
        /*001e*/ 	.short	0x00a8


	//----- nvinfo : EIATTR_MERCURY_ISA_VERSION
	.align		4
        /*0020*/ 	.byte	0x03, 0x5f
        /*0022*/ 	.short	0x0101


	//----- nvinfo : EIATTR_VRC_CTA_INIT_COUNT
	.align		4
        /*0024*/ 	.byte	0x02, 0x4a
	.zero		1
	.zero		1


	//----- nvinfo : EIATTR_EXIT_INSTR_OFFSETS
	.align		4
        /*0028*/ 	.byte	0x04, 0x1c
        /*002a*/ 	.short	(.L_268 - .L_267)


	//   ....[0]....
.L_267:
        /*002c*/ 	.word	0x00000010


	//----- nvinfo : EIATTR_MAX_THREADS
	.align		4
.L_268:
        /*0030*/ 	.byte	0x04, 0x05
        /*0032*/ 	.short	(.L_270 - .L_269)
.L_269:
        /*0034*/ 	.word	0x00000180
        /*0038*/ 	.word	0x00000001
        /*003c*/ 	.word	0x00000001


	//----- nvinfo : EIATTR_CBANK_PARAM_SIZE
	.align		4
.L_270:
        /*0040*/ 	.byte	0x03, 0x19
        /*0042*/ 	.short	0x0a80


	//----- nvinfo : EIATTR_PARAM_CBANK
	.align		4
        /*0044*/ 	.byte	0x04, 0x0a
        /*0046*/ 	.short	(.L_272 - .L_271)
	.align		4
.L_271:
        /*0048*/ 	.word	index@(.nv.constant0._ZN7cutlass13device_kernelIN5flash11enable_sm90INS1_16FlashAttnFwdSm90INS1_25CollectiveMainloopFwdSm90ILi2EN4cute5tupleIJNS5_1CILi1EEES8_S8_EEENS6_IJNS7_ILi128EEENS7_ILi96EEENS7_ILi64EEEEEELi256ENS_10bfloat16_tEfNS_4arch4Sm90ELb1ELb0ELb0ELb0ELb1ELb0ELb0ELb1ELb0ELb1ELb0ELb0EEENS1_21CollectiveEpilogueFwdINS6_IJSA_NS7_ILi256EEESB_EEES9_SE_SG_Li256ELb0ELb1ELb0ELb0EEENS1_30DynamicPersistentTileSchedulerILi256ELi128ELb0ELb1ELb1EEEEEEEEEvNT_6ParamsE)
        /*004c*/ 	.short	0x0380
        /*004e*/ 	.short	0x0a80


	//----- nvinfo : EIATTR_SW_WAR
	.align		4
.L_272:
        /*0050*/ 	.byte	0x04, 0x36
        /*0052*/ 	.short	(.L_274 - .L_273)
.L_273:
        /*0054*/ 	.word	0x00000008
.L_274:


//--------------------- .nv.info._ZN7cutlass13device_kernelIN5flash11enable_sm90INS1_16FlashAttnFwdSm90INS1_25CollectiveMainloopFwdSm90ILi2EN4cute5tupleIJNS5_1CILi1EEES8_S8_EEENS6_IJNS7_ILi128EEENS7_ILi96EEENS7_ILi64EEEEEELi256ENS_10bfloat16_tEfNS_4arch4Sm90ELb1ELb0ELb0ELb0ELb1ELb0ELb1ELb1ELb0ELb1ELb0ELb0EEENS1_21CollectiveEpilogueFwdINS6_IJSA_NS7_ILi256EEESB_EEES9_SE_SG_Li256ELb0ELb1ELb0ELb0EEENS1_30DynamicPersistentTileSchedulerILi256ELi128ELb0ELb1ELb1EEEEEEEEEvNT_6ParamsE --------------------------
	.section	.nv.info._ZN7cutlass13device_kernelIN5flash11enable_sm90INS1_16FlashAttnFwdSm90INS1_25CollectiveMainloopFwdSm90ILi2EN4cute5tupleIJNS5_1CILi1EEES8_S8_EEENS6_IJNS7_ILi128EEENS7_ILi96EEENS7_ILi64EEEEEELi256ENS_10bfloat16_tEfNS_4arch4Sm90ELb1ELb0ELb0ELb0ELb1ELb0ELb1ELb1ELb0ELb1ELb0ELb0EEENS1_21CollectiveEpilogueFwdINS6_IJSA_NS7_ILi256EEESB_EEES9_SE_SG_Li256ELb0ELb1ELb0ELb0EEENS1_30DynamicPersistentTileSchedulerILi256ELi128ELb0ELb1ELb1EEEEEEEEEvNT_6ParamsE,"",@"SHT_CUDA_INFO"
	.sectionflags	@""
	.align	4


	//----- nvinfo : EIATTR_CUDA_API_VERSION
	.align		4
        /*0000*/ 	.byte	0x04, 0x37
        /*0002*/ 	.short	(.L_276 - .L_275)
.L_275:
        /*0004*/ 	.word	0x00000082


	//----- nvinfo : EIATTR_KPARAM_INFO
	.align		4
.L_276:
        /*0008*/ 	.byte	0x04, 0x17
        /*000a*/ 	.short	(.L_278 - .L_277)
.L_277:
        /*000c*/ 	.word	0x00000000
        /*0010*/ 	.short	0x0000
        /*0012*/ 	.short	0x0000
        /*0014*/ 	.byte	0x00, 0xf0, 0x01, 0x2e


	//----- nvinfo : EIATTR_SPARSE_MMA_MASK
	.align		4
.L_278:
        /*0018*/ 	.byte	0x03, 0x50
        /*001a*/ 	.short	0x0000


	//----- nvinfo : EIATTR_MAXREG_COUNT
	.align		4
        /*001c*/ 	.byte	0x03, 0x1b
        /*001e*/ 	.short	0x00a8


	//----- nvinfo : EIATTR_MERCURY_ISA_VERSION
	.align		4
        /*0020*/ 	.byte	0x03, 0x5f
        /*0022*/ 	.short	0x0101


	//----- nvinfo : EIATTR_VRC_CTA_INIT_COUNT
	.align		4
        /*0024*/ 	.byte	0x02, 0x4a
	.zero		1
	.zero		1


	//----- nvinfo : EIATTR_EXIT_INSTR_OFFSETS
	.align		4
        /*0028*/ 	.byte	0x04, 0x1c
        /*002a*/ 	.short	(.L_280 - .L_279)


	//   ....[0]....
.L_279:
        /*002c*/ 	.word	0x00000010


	//----- nvinfo : EIATTR_MAX_THREADS
	.align		4
.L_280:
        /*0030*/ 	.byte	0x04, 0x05
        /*0032*/ 	.short	(.L_282 - .L_281)
.L_281:
        /*0034*/ 	.word	0x00000180
        /*0038*/ 	.word	0x00000001
        /*003c*/ 	.word	0x00000001


	//----- nvinfo : EIATTR_CBANK_PARAM_SIZE
	.align		4
.L_282:
        /*0040*/ 	.byte	0x03, 0x19
        /*0042*/ 	.short	0x0b80


	//----- nvinfo : EIATTR_PARAM_CBANK
	.align		4
        /*0044*/ 	.byte	0x04, 0x0a
        /*0046*/ 	.short	(.L_284 - .L_283)
	.align		4
.L_283:
        /*0048*/ 	.word	index@(.nv.constant0._ZN7cutlass13device_kernelIN5flash11enable_sm90INS1_16FlashAttnFwdSm90INS1_25CollectiveMainloopFwdSm90ILi2EN4cute5tupleIJNS5_1CILi1EEES8_S8_EEENS6_IJNS7_ILi128EEENS7_ILi96EEENS7_ILi64EEEEEELi256ENS_10bfloat16_tEfNS_4arch4Sm90ELb1ELb0ELb0ELb0ELb1ELb0ELb1ELb1ELb0ELb1ELb0ELb0EEENS1_21CollectiveEpilogueFwdINS6_IJSA_NS7_ILi256EEESB_EEES9_SE_SG_Li256ELb0ELb1ELb0ELb0EEENS1_30DynamicPersistentTileSchedulerILi256ELi128ELb0ELb1ELb1EEEEEEEEEvNT_6ParamsE)
        /*004c*/ 	.short	0x0380
        /*004e*/ 	.short	0x0b80


	//----- nvinfo : EIATTR_SW_WAR
	.align		4
.L_284:
        /*0050*/ 	.byte	0x04, 0x36
        /*0052*/ 	.short	(.L_286 - .L_285)
.L_285:
        /*0054*/ 	.word	0x00000008
.L_286:


//--------------------- .nv.info._ZN7cutlass13device_kernelIN5flash11enable_sm90INS1_16FlashAttnFwdSm90INS1_25CollectiveMainloopFwdSm90ILi2EN4cute5tupleIJNS5_1CILi1EEES8_S8_EEENS6_IJNS7_ILi128EEENS7_ILi96EEENS7_ILi64EEEEEELi256ENS_10bfloat16_tEfNS_4arch4Sm90ELb1ELb0ELb0ELb1ELb1ELb0ELb0ELb1ELb0ELb1ELb0ELb0EEENS1_21CollectiveEpilogueFwdINS6_IJSA_NS7_ILi256EEESB_EEES9_SE_SG_Li256ELb1ELb1ELb0ELb0EEENS1_36VarlenDynamicPersistentTileSchedulerILi128ELi96ELi256ELi128ELb0ELb1ELb1ELb1ELb1ELb1EEEEEEEEEvNT_6ParamsE --------------------------
	.section	.nv.info._ZN7cutlass13device_kernelIN5flash11enable_sm90INS1_16FlashAttnFwdSm90INS1_25CollectiveMainloopFwdSm90ILi2EN4cute5tupleIJNS5_1CILi1EEES8_S8_EEENS6_IJNS7_ILi128EEENS7_ILi96EEENS7_ILi64EEEEEELi256ENS_10bfloat16_tEfNS_4arch4Sm90ELb1ELb0ELb0ELb1ELb1ELb0ELb0ELb1ELb0ELb1ELb0ELb0EEENS1_21CollectiveEpilogueFwdINS6_IJSA_NS7_ILi256EEESB_EEES9_SE_SG_Li256ELb1ELb1ELb0ELb0EEENS1_36VarlenDynamicPersistentTileSchedulerILi128ELi96ELi256ELi128ELb0ELb1ELb1ELb1ELb1ELb1EEEEEEEEEvNT_6ParamsE,"",@"SHT_CUDA_INFO"
	.sectionflags	@""
	.align	4


	//----- nvinfo : EIATTR_CUDA_API_VERSION
	.align		4
        /*0000*/ 	.byte	0x04, 0x37
        /*0002*/ 	.short	(.L_288 - .L_287)
.L_287:
        /*0004*/ 	.word	0x00000082


	//----- nvinfo : EIATTR_KPARAM_INFO
	.align		4
.L_288:
        /*0008*/ 	.byte	0x04, 0x17
        /*000a*/ 	.short	(.L_290 - .L_289)
.L_289:
        /*000c*/ 	.word	0x00000000
        /*0010*/ 	.short	0x0000
        /*0012*/ 	.short	0x0000
        /*0014*/ 	.byte	0x00, 0xf0, 0x01, 0x2a


	//----- nvinfo : EIATTR_SPARSE_MMA_MASK
	.align		4
.L_290:
        /*0018*/ 	.byte	0x03, 0x50
        /*001a*/ 	.short	0x0000


	//----- nvinfo : EIATTR_MAXREG_COUNT
	.align		4
        /*001c*/ 	.byte	0x03, 0x1b
        /*001e*/ 	.short	0x00a8


	//----- nvinfo : EIATTR_MERCURY_ISA_VERSION
	.align		4
        /*0020*/ 	.byte	0x03, 0x5f
        /*0022*/ 	.short	0x0101


	//----- nvinfo : EIATTR_VRC_CTA_INIT_COUNT
	.align		4
        /*0024*/ 	.byte	0x02, 0x4a
	.zero		1
	.zero		1


	//----- nvinfo : EIATTR_EXIT_INSTR_OFFSETS
	.align		4
        /*0028*/ 	.byte	0x04, 0x1c
        /*002a*/ 	.short	(.L_292 - .L_291)


	//   ....[0]....
.L_291:
        /*002c*/ 	.word	0x00000010


	//----- nvinfo : EIATTR_MAX_THREADS
	.align		4
.L_292:
        /*0030*/ 	.byte	0x04, 0x05
        /*0032*/ 	.short	(.L_294 - .L_293)
.L_293:
        /*0034*/ 	.word	0x00000180
        /*0038*/ 	.word	0x00000001
        /*003c*/ 	.word	0x00000001


	//----- nvinfo : EIATTR_CBANK_PARAM_SIZE
	.align		4
.L_294:
        /*0040*/ 	.byte	0x03, 0x19
        /*0042*/ 	.short	0x0a80


	//----- nvinfo : EIATTR_PARAM_CBANK
	.align		4
        /*0044*/ 	.byte	0x04, 0x0a
        /*0046*/ 	.short	(.L_296 - .L_295)
	.align		4
.L_295:
        /*0048*/ 	.word	index@(.nv.constant0._ZN7cutlass13device_kernelIN5flash11enable_sm90INS1_16FlashAttnFwdSm90INS1_25CollectiveMainloopFwdSm90ILi2EN4cute5tupleIJNS5_1CILi1EEES8_S8_EEENS6_IJNS7_ILi128EEENS7_ILi96EEENS7_ILi64EEEEEELi256ENS_10bfloat16_tEfNS_4arch4Sm90ELb1ELb0ELb0ELb1ELb1ELb0ELb0ELb1ELb0ELb1ELb0ELb0EEENS1_21CollectiveEpilogueFwdINS6_IJSA_NS7_ILi256EEESB_EEES9_SE_SG_Li256ELb1ELb1ELb0ELb0EEENS1_36VarlenDynamicPersistentTileSchedulerILi128ELi96ELi256ELi128ELb0ELb1ELb1ELb1ELb1ELb1EEEEEEEEEvNT_6ParamsE)
        /*004c*/ 	.short	0x0380
        /*004e*/ 	.short	0x0a80


	//----- nvinfo : EIATTR_SW_WAR
	.align		4
.L_296:
        /*0050*/ 	.byte	0x04, 0x36
        /*0052*/ 	.short	(.L_298 - .L_297)
.L_297:
        /*0054*/ 	.word	0x00000008
.L_298:


//--------------------- .nv.info._ZN7cutlass13device_kernelIN5flash11enable_sm90INS1_16FlashAttnFwdSm90INS1_25CollectiveMainloopFwdSm90ILi2EN4cute5tupleIJNS5_1CILi1EEES8_S8_EEENS6_IJNS7_ILi128EEENS7_ILi96EEENS7_ILi64EEEEEELi256ENS_10bfloat16_tEfNS_4arch4Sm90ELb1ELb0ELb0ELb1ELb1ELb1ELb0ELb1ELb0ELb1ELb0ELb0EEENS1_21CollectiveEpilogueFwdINS6_IJSA_NS7_ILi256EEESB_EEES9_SE_SG_Li256ELb1ELb1ELb0ELb0EEENS1_36VarlenDynamicPersistentTileSchedulerILi128ELi96ELi256ELi128ELb0ELb1ELb1ELb1ELb1ELb1EEEEEEEEEvNT_6ParamsE --------------------------
	.section	.nv.info._ZN7cutlass13device_kernelIN5flash11enable_sm90INS1_16FlashAttnFwdSm90INS1_25CollectiveMainloopFwdSm90ILi2EN4cute5tupleIJNS5_1CILi1EEES8_S8_EEENS6_IJNS7_ILi128EEENS7_ILi96EEENS7_ILi64EEEEEELi256ENS_10bfloat16_tEfNS_4arch4Sm90ELb1ELb0ELb0ELb1ELb1ELb1ELb0ELb1ELb0ELb1ELb0ELb0EEENS1_21CollectiveEpilogueFwdINS6_IJSA_NS7_ILi256EEESB_EEES9_SE_SG_Li256ELb1ELb1ELb0ELb0EEENS1_36VarlenDynamicPersistentTileSchedulerILi128ELi96ELi256ELi128ELb0ELb1ELb1ELb1ELb1ELb1EEEEEEEEEvNT_6ParamsE,"",@"SHT_CUDA_INFO"
	.sectionflags	@""
	.align	4


	//----- nvinfo : EIATTR_CUDA_API_VERSION
	.align		4
        /*0000*/ 	.byte	0x04, 0x37
        /*0002*/ 	.short	(.L_300 - .L_299)
.L_299:
        /*0004*/ 	.word	0x00000082


	//----- nvinfo : EIATTR_KPARAM_INFO
	.align		4
.L_300:
        /*0008*/ 	.byte	0x04, 0x17
        /*000a*/ 	.short	(.L_302 - .L_301)
.L_301:
        /*000c*/ 	.word	0x00000000
        /*0010*/ 	.short	0x0000
        /*0012*/ 	.short	0x0000
        /*0014*/ 	.byte	0x00, 0xf0, 0x01, 0x2a


	//----- nvinfo : EIATTR_SPARSE_MMA_MASK
	.align		4
.L_302:
        /*0018*/ 	.byte	0x03, 0x50
        /*001a*/ 	.short	0x0000


	//----- nvinfo : EIATTR_MAXREG_COUNT
	.align		4
        /*001c*/ 	.byte	0x03, 0x1b
        /*001e*/ 	.short	0x00a8


	//----- nvinfo : EIATTR_MERCURY_ISA_VERSION
	.align		4
        /*0020*/ 	.byte	0x03, 0x5f
        /*0022*/ 	.short	0x0101


	//----- nvinfo : EIATTR_VRC_CTA_INIT_COUNT
	.align		4
        /*0024*/ 	.byte	0x02, 0x4a
	.zero		1
	.zero		1


	//----- nvinfo : EIATTR_EXIT_INSTR_OFFSETS
	.align		4
        /*0028*/ 	.byte	0x04, 0x1c
        /*002a*/ 	.short	(.L_304 - .L_303)


	//   ....[0]....
.L_303:
        /*002c*/ 	.word	0x00000010


	//----- nvinfo : EIATTR_MAX_THREADS
	.align		4
.L_304:
        /*0030*/ 	.byte	0x04, 0x05
        /*0032*/ 	.short	(.L_306 - .L_305)
.L_305:
        /*0034*/ 	.word	0x00000180
        /*0038*/ 	.word	0x00000001
        /*003c*/ 	.word	0x00000001


	//----- nvinfo : EIATTR_CBANK_PARAM_SIZE
	.align		4
.L_306:
        /*0040*/ 	.byte	0x03, 0x19
        /*0042*/ 	.short	0x0a80


	//----- nvinfo : EIATTR_PARAM_CBANK
	.align		4
        /*0044*/ 	.byte	0x04, 0x0a
        /*0046*/ 	.short	(.L_308 - .L_307)
	.align		4
.L_307:
        /*0048*/ 	.word	index@(.nv.constant0._ZN7cutlass13device_kernelIN5flash11enable_sm90INS1_16FlashAttnFwdSm90INS1_25CollectiveMainloopFwdSm90ILi2EN4cute5tupleIJNS5_1CILi1EEES8_S8_EEENS6_IJNS7_ILi128EEENS7_ILi96EEENS7_ILi64EEEEEELi256ENS_10bfloat16_tEfNS_4arch4Sm90ELb1ELb0ELb0ELb1ELb1ELb1ELb0ELb1ELb0ELb1ELb0ELb0EEENS1_21CollectiveEpilogueFwdINS6_IJSA_NS7_ILi256EEESB_EEES9_SE_SG_Li256ELb1ELb1ELb0ELb0EEENS1_36VarlenDynamicPersistentTileSchedulerILi128ELi96ELi256ELi128ELb0ELb1ELb1ELb1ELb1ELb1EEEEEEEEEvNT_6ParamsE)
        /*004c*/ 	.short	0x0380
        /*004e*/ 	.short	0x0a80


	//----- nvinfo : EIATTR_SW_WAR
	.align		4
.L_308:
        /*0050*/ 	.byte	0x04, 0x36
        /*0052*/ 	.short	(.L_310 - .L_309)
.L_309:
        /*0054*/ 	.word	0x00000008
.L_310:


//--------------------- .nv.info._ZN7cutlass13device_kernelIN5flash11enable_sm90INS1_16FlashAttnFwdSm90INS1_25CollectiveMainloopFwdSm90ILi2EN4cute5tupleIJNS5_1CILi1EEES8_S8_EEENS6_IJNS7_ILi128EEENS7_ILi96EEENS7_ILi64EEEEEELi256ENS_10bfloat16_tEfNS_4arch4Sm90ELb1ELb0ELb0ELb1ELb1ELb0ELb1ELb1ELb0ELb1ELb0ELb0EEENS1_21CollectiveEpilogueFwdINS6_IJSA_NS7_ILi256EEESB_EEES9_SE_SG_Li256ELb1ELb1ELb0ELb0EEENS1_36VarlenDynamicPersistentTileSchedulerILi128ELi96ELi256ELi128ELb0ELb1ELb1ELb1ELb1ELb1EEEEEEEEEvNT_6ParamsE --------------------------
	.section	.nv.info._ZN7cutlass13device_kernelIN5flash11enable_sm90INS1_16FlashAttnFwdSm90INS1_25CollectiveMainloopFwdSm90ILi2EN4cute5tupleIJNS5_1CILi1EEES8_S8_EEENS6_IJNS7_ILi128EEENS7_ILi96EEENS7_ILi64EEEEEELi256ENS_10bfloat16_tEfNS_4arch4Sm90ELb1ELb0ELb0ELb1ELb1ELb0ELb1ELb1ELb0ELb1ELb0ELb0EEENS1_21CollectiveEpilogueFwdINS6_IJSA_NS7_ILi256EEESB_EEES9_SE_SG_Li256ELb1ELb1ELb0ELb0EEENS1_36VarlenDynamicPersistentTileSchedulerILi128ELi96ELi256ELi128ELb0ELb1ELb1ELb1ELb1ELb1EEEEEEEEEvNT_6ParamsE,"",@"SHT_CUDA_INFO"
	.sectionflags	@""
	.align	4


	//----- nvinfo : EIATTR_CUDA_API_VERSION
	.align		4
        /*0000*/ 	.byte	0x04, 0x37
        /*0002*/ 	.short	(.L_312 - .L_311)
.L_311:
        /*0004*/ 	.word	0x00000082


	//----- nvinfo : EIATTR_KPARAM_INFO
	.align		4
.L_312:
        /*0008*/ 	.byte	0x04, 0x17
        /*000a*/ 	.short	(.L_314 - .L_313)
.L_313:
        /*000c*/ 	.word	0x00000000
        /*0010*/ 	.short	0x0000
        /*0012*/ 	.short	0x0000
        /*0014*/ 	.byte	0x00, 0xf0, 0x01, 0x2e


	//----- nvinfo : EIATTR_SPARSE_MMA_MASK
	.align		4
.L_314:
        /*0018*/ 	.byte	0x03, 0x50
        /*001a*/ 	.short	0x0000


	//----- nvinfo : EIATTR_MAXREG_COUNT
	.align		4
        /*001c*/ 	.byte	0x03, 0x1b
        /*001e*/ 	.short	0x00a8


	//----- nvinfo : EIATTR_MERCURY_ISA_VERSION
	.align		4
        /*0020*/ 	.byte	0x03, 0x5f
        /*0022*/ 	.short	0x0101


	//----- nvinfo : EIATTR_VRC_CTA_INIT_COUNT
	.align		4
        /*0024*/ 	.byte	0x02, 0x4a
	.zero		1
	.zero		1


	//----- nvinfo : EIATTR_EXIT_INSTR_OFFSETS
	.align		4
        /*0028*/ 	.byte	0x04, 0x1c
        /*002a*/ 	.short	(.L_316 - .L_315)


	//   ....[0]....
.L_315:
        /*002c*/ 	.word	0x00000010


	//----- nvinfo : EIATTR_MAX_THREADS
	.align		4
.L_316:
        /*0030*/ 	.byte	0x04, 0x05
        /*0032*/ 	.short	(.L_318 - .L_317)
.L_317:
        /*0034*/ 	.word	0x00000180
        /*0038*/ 	.word	0x00000001
        /*003c*/ 	.word	0x00000001


	//----- nvinfo : EIATTR_CBANK_PARAM_SIZE
	.align		4
.L_318:
        /*0040*/ 	.byte	0x03, 0x19
        /*0042*/ 	.short	0x0b80


	//----- nvinfo : EIATTR_PARAM_CBANK
	.align		4
        /*0044*/ 	.byte	0x04, 0x0a
        /*0046*/ 	.short	(.L_320 - .L_319)
	.align		4
.L_319:
        /*0048*/ 	.word	index@(.nv.constant0._ZN7cutlass13device_kernelIN5flash11enable_sm90INS1_16FlashAttnFwdSm90INS1_25CollectiveMainloopFwdSm90ILi2EN4cute5tupleIJNS5_1CILi1EEES8_S8_EEENS6_IJNS7_ILi128EEENS7_ILi96EEENS7_ILi64EEEEEELi256ENS_10bfloat16_tEfNS_4arch4Sm90ELb1ELb0ELb0ELb1ELb1ELb0ELb1ELb1ELb0ELb1ELb0ELb0EEENS1_21CollectiveEpilogueFwdINS6_IJSA_NS7_ILi256EEESB_EEES9_SE_SG_Li256ELb1ELb1ELb0ELb0EEENS1_36VarlenDynamicPersistentTileSchedulerILi128ELi96ELi256ELi128ELb0ELb1ELb1ELb1ELb1ELb1EEEEEEEEEvNT_6ParamsE)
        /*004c*/ 	.short	0x0380
        /*004e*/ 	.short	0x0b80


	//----- nvinfo : EIATTR_SW_WAR
	.align		4
.L_320:
        /*0050*/ 	.byte	0x04, 0x36
        /*0052*/ 	.short	(.L_322 - .L_321)
.L_321:
        /*0054*/ 	.word	0x00000008
.L_322:


//--------------------- .nv.info._ZN7cutlass13device_kernelIN5flash11enable_sm90INS1_16FlashAttnFwdSm90INS1_25CollectiveMainloopFwdSm90ILi2EN4cute5tupleIJNS5_1CILi1EEES8_S8_EEENS6_IJNS7_ILi128EEENS7_ILi96EEENS7_ILi64EEEEEELi256ENS_10bfloat16_tEfNS_4arch4Sm90ELb1ELb0ELb0ELb1ELb1ELb1ELb1ELb1ELb0ELb1ELb0ELb0EEENS1_21CollectiveEpilogueFwdINS6_IJSA_NS7_ILi256EEESB_EEES9_SE_SG_Li256ELb1ELb1ELb0ELb0EEENS1_36VarlenDynamicPersistentTileSchedulerILi128ELi96ELi256ELi128ELb0ELb1ELb1ELb1ELb1ELb1EEEEEEEEEvNT_6ParamsE --------------------------
	.section	.nv.info._ZN7cutlass13device_kernelIN5flash11enable_sm90INS1_16FlashAttnFwdSm90INS1_25CollectiveMainloopFwdSm90ILi2EN4cute5tupleIJNS5_1CILi1EEES8_S8_EEENS6_IJNS7_ILi128EEENS7_ILi96EEENS7_ILi64EEEEEELi256ENS_10bfloat16_tEfNS_4arch4Sm90ELb1ELb0ELb0ELb1ELb1ELb1ELb1ELb1ELb0ELb1ELb0ELb0EEENS1_21CollectiveEpilogueFwdINS6_IJSA_NS7_ILi256EEESB_EEES9_SE_SG_Li256ELb1ELb1ELb0ELb0EEENS1_36VarlenDynamicPersistentTileSchedulerILi128ELi96ELi256ELi128ELb0ELb1ELb1ELb1ELb1ELb1EEEEEEEEEvNT_6ParamsE,"",@"SHT_CUDA_INFO"
	.sectionflags	@""
	.align	4


	//----- nvinfo : EIATTR_CUDA_API_VERSION
	.align		4
        /*0000*/ 	.byte	0x04, 0x37
        /*0002*/ 	.short	(.L_324 - .L_323)
.L_323:
        /*0004*/ 	.word	0x00000082


	//----- nvinfo : EIATTR_KPARAM_INFO
	.align		4
.L_324:
        /*0008*/ 	.byte	0x04, 0x17
        /*000a*/ 	.short	(.L_326 - .L_325)
.L_325:
        /*000c*/ 	.word	0x00000000
        /*0010*/ 	.short	0x0000
        /*0012*/ 	.short	0x0000
        /*0014*/ 	.byte	0x00, 0xf0, 0x01, 0x2e


	//----- nvinfo : EIATTR_SPARSE_MMA_MASK
	.align		4
.L_326:
        /*0018*/ 	.byte	0x03, 0x50
        /*001a*/ 	.short	0x0000


	//----- nvinfo : EIATTR_MAXREG_COUNT
	.align		4
        /*001c*/ 	.byte	0x03, 0x1b
        /*001e*/ 	.short	0x00a8


	//----- nvinfo : EIATTR_MERCURY_ISA_VERSION
	.align		4
        /*0020*/ 	.byte	0x03, 0x5f
        /*0022*/ 	.short	0x0101


	//----- nvinfo : EIATTR_VRC_CTA_INIT_COUNT
	.align		4
        /*0024*/ 	.byte	0x02, 0x4a
	.zero		1
	.zero		1


	//----- nvinfo : EIATTR_EXIT_INSTR_OFFSETS
	.align		4
        /*0028*/ 	.byte	0x04, 0x1c
        /*002a*/ 	.short	(.L_328 - .L_327)


	//   ....[0]....
.L_327:
        /*002c*/ 	.word	0x00000010


	//----- nvinfo : EIATTR_MAX_THREADS
	.align		4
.L_328:
        /*0030*/ 	.byte	0x04, 0x05
        /*0032*/ 	.short	(.L_330 - .L_329)
.L_329:
        /*0034*/ 	.word	0x00000180
        /*0038*/ 	.word	0x00000001
        /*003c*/ 	.word	0x00000001


	//----- nvinfo : EIATTR_CBANK_PARAM_SIZE
	.align		4
.L_330:
        /*0040*/ 	.byte	0x03, 0x19
        /*0042*/ 	.short	0x0b80


	//----- nvinfo : EIATTR_PARAM_CBANK
	.align		4
        /*0044*/ 	.byte	0x04, 0x0a
        /*0046*/ 	.short	(.L_332 - .L_331)
	.align		4
.L_331:
        /*0048*/ 	.word	index@(.nv.constant0._ZN7cutlass13device_kernelIN5flash11enable_sm90INS1_16FlashAttnFwdSm90INS1_25CollectiveMainloopFwdSm90ILi2EN4cute5tupleIJNS5_1CILi1EEES8_S8_EEENS6_IJNS7_ILi128EEENS7_ILi96EEENS7_ILi64EEEEEELi256ENS_10bfloat16_tEfNS_4arch4Sm90ELb1ELb0ELb0ELb1ELb1ELb1ELb1ELb1ELb0ELb1ELb0ELb0EEENS1_21CollectiveEpilogueFwdINS6_IJSA_NS7_ILi256EEESB_EEES9_SE_SG_Li256ELb1ELb1ELb0ELb0EEENS1_36VarlenDynamicPersistentTileSchedulerILi128ELi96ELi256ELi128ELb0ELb1ELb1ELb1ELb1ELb1EEEEEEEEEvNT_6ParamsE)
        /*004c*/ 	.short	0x0380
        /*004e*/ 	.short	0x0b80


	//----- nvinfo : EIATTR_SW_WAR
	.align		4
.L_332:
        /*0050*/ 	.byte	0x04, 0x36
        /*0052*/ 	.short	(.L_334 - .L_333)
.L_333:
        /*0054*/ 	.word	0x00000008
.L_334:


//--------------------- .nv.callgraph             --------------------------
	.section	.nv.callgraph,"",@"SHT_CUDA_CALLGRAPH"
	.align	4
	.sectionentsize	8
	.align		4
        /*0000*/ 	.word	0x00000000
	.align		4
        /*0004*/ 	.word	0xffffffff
	.align		4
        /*0008*/ 	.word	0x00000000
	.align		4
        /*000c*/ 	.word	0xfffffffe
	.align		4
        /*0010*/ 	.word	0x00000000
	.align		4
        /*0014*/ 	.word	0xfffffffd
	.align		4
        /*0018*/ 	.word	0x00000000
	.align		4
        /*001c*/ 	.word	0xfffffffc


//--------------------- .nv.constant4             --------------------------
	.section	.nv.constant4,"a",@progbits
	.align	8
	.align		8
.nv.constant4:
        /*0000*/ 	.dword	_ZN75_INTERNAL_42078802_39_flash_fwd_hdim64_256_bf16_paged_sm90_cu_ceb34e2a_34734cuda3std3__45__cpo5beginE
	.align		8
        /*0008*/ 	.dword	_ZN75_INTERNAL_42078802_39_flash_fwd_hdim64_256_bf16_paged_sm90_cu_ceb34e2a_34734cuda3std3__45__cpo3endE
	.align		8
        /*0010*/ 	.dword	_ZN75_INTERNAL_42078802_39_flash_fwd_hdim64_256_bf16_paged_sm90_cu_ceb34e2a_34734cuda3std3__45__cpo6cbeginE
	.align		8
        /*0018*/ 	.dword	_ZN75_INTERNAL_42078802_39_flash_fwd_hdim64_256_bf16_paged_sm90_cu_ceb34e2a_34734cuda3std3__45__cpo4cendE
	.align		8
        /*0020*/ 	.dword	_ZN75_INTERNAL_42078802_39_flash_fwd_hdim64_256_bf16_paged_sm90_cu_ceb34e2a_34734cuda3std3__477_GLOBAL__N__42078802_39_flash_fwd_hdim64_256_bf16_paged_sm90_cu_ceb34e2a_34736ignoreE
	.align		8
        /*0028*/ 	.dword	_ZN75_INTERNAL_42078802_39_flash_fwd_hdim64_256_bf16_paged_sm90_cu_ceb34e2a_34734cuda3std3__419piecewise_constructE
	.align		8
        /*0030*/ 	.dword	_ZN75_INTERNAL_42078802_39_flash_fwd_hdim64_256_bf16_paged_sm90_cu_ceb34e2a_34734cuda3std3__48in_placeE
	.align		8
        /*0038*/ 	.dword	_ZN75_INTERNAL_42078802_39_flash_fwd_hdim64_256_bf16_paged_sm90_cu_ceb34e2a_34734cuda3std6ranges3__45__cpo4swapE
	.align		8
        /*0040*/ 	.dword	_ZN75_INTERNAL_42078802_39_flash_fwd_hdim64_256_bf16_paged_sm90_cu_ceb34e2a_34734cuda3std6ranges3__45__cpo9iter_moveE
	.align		8
        /*0048*/ 	.dword	_ZN75_INTERNAL_42078802_39_flash_fwd_hdim64_256_bf16_paged_sm90_cu_ceb34e2a_34734cute7productE
	.align		8
        /*0050*/ 	.dword	_ZN75_INTERNAL_42078802_39_flash_fwd_hdim64_256_bf16_paged_sm90_cu_ceb34e2a_34734cute1_E


//--------------------- .text._ZN7cutlass13device_kernelIN5flash11enable_sm90INS1_16FlashAttnFwdSm90INS1_25CollectiveMainloopFwdSm90ILi2EN4cute5tupleIJNS5_1CILi1EEES8_S8_EEENS6_IJNS7_ILi128EEENS7_ILi96EEENS7_ILi64EEEEEELi256ENS_10bfloat16_tEfNS_4arch4Sm90ELb0ELb0ELb0ELb0ELb1ELb0ELb0ELb1ELb0ELb1ELb0ELb0EEENS1_21CollectiveEpilogueFwdINS6_IJSA_NS7_ILi256EEESB_EEES9_SE_SG_Li256ELb0ELb1ELb0ELb0EEENS1_29StaticPersistentTileSchedulerILb0EEEEEEEEEvNT_6ParamsE --------------------------
	.section	.text._ZN7cutlass13device_kernelIN5flash11enable_sm90INS1_16FlashAttnFwdSm90INS1_25CollectiveMainloopFwdSm90ILi2EN4cute5tupleIJNS5_1CILi1EEES8_S8_EEENS6_IJNS7_ILi128EEENS7_ILi96EEENS7_ILi64EEEEEELi256ENS_10bfloat16_tEfNS_4arch4Sm90ELb0ELb0ELb0ELb0ELb1ELb0ELb0ELb1ELb0ELb1ELb0ELb0EEENS1_21CollectiveEpilogueFwdINS6_IJSA_NS7_ILi256EEESB_EEES9_SE_SG_Li256ELb0ELb1ELb0ELb0EEENS1_29StaticPersistentTileSchedulerILb0EEEEEEEEEvNT_6ParamsE,"ax",@progbits
	.align	128
.text._ZN7cutlass13device_kernelIN5flash11enable_sm90INS1_16FlashAttnFwdSm90INS1_25CollectiveMainloopFwdSm90ILi2EN4cute5tupleIJNS5_1CILi1EEES8_S8_EEENS6_IJNS7_ILi128EEENS7_ILi96EEENS7_ILi64EEEEEELi256ENS_10bfloat16_tEfNS_4arch4Sm90ELb0ELb0ELb0ELb0ELb1ELb0ELb0ELb1ELb0ELb1ELb0ELb0EEENS1_21CollectiveEpilogueFwdINS6_IJSA_NS7_ILi256EEESB_EEES9_SE_SG_Li256ELb0ELb1ELb0ELb0EEENS1_29StaticPersistentTileSchedulerILb0EEEEEEEEEvNT_6ParamsE:
        .type           _ZN7cutlass13device_kernelIN5flash11enable_sm90INS1_16FlashAttnFwdSm90INS1_25CollectiveMainloopFwdSm90ILi2EN4cute5tupleIJNS5_1CILi1EEES8_S8_EEENS6_IJNS7_ILi128EEENS7_ILi96EEENS7_ILi64EEEEEELi256ENS_10bfloat16_tEfNS_4arch4Sm90ELb0ELb0ELb0ELb0ELb1ELb0ELb0ELb1ELb0ELb1ELb0ELb0EEENS1_21CollectiveEpilogueFwdINS6_IJSA_NS7_ILi256EEESB_EEES9_SE_SG_Li256ELb0ELb1ELb0ELb0EEENS1_29StaticPersistentTileSchedulerILb0EEEEEEEEEvNT_6ParamsE,@function
        .size           _ZN7cutlass13device_kernelIN5flash11enable_sm90INS1_16FlashAttnFwdSm90INS1_25CollectiveMainloopFwdSm90ILi2EN4cute5tupleIJNS5_1CILi1EEES8_S8_EEENS6_IJNS7_ILi128EEENS7_ILi96EEENS7_ILi64EEEEEELi256ENS_10bfloat16_tEfNS_4arch4Sm90ELb0ELb0ELb0ELb0ELb1ELb0ELb0ELb1ELb0ELb1ELb0ELb0EEENS1_21CollectiveEpilogueFwdINS6_IJSA_NS7_ILi256EEESB_EEES9_SE_SG_Li256ELb0ELb1ELb0ELb0EEENS1_29StaticPersistentTileSchedulerILb0EEEEEEEEEvNT_6ParamsE,(.L_x_18 - _ZN7cutlass13device_kernelIN5flash11enable_sm90INS1_16FlashAttnFwdSm90INS1_25CollectiveMainloopFwdSm90ILi2EN4cute5tupleIJNS5_1CILi1EEES8_S8_EEENS6_IJNS7_ILi128EEENS7_ILi96EEENS7_ILi64EEEEEELi256ENS_10bfloat16_tEfNS_4arch4Sm90ELb0ELb0ELb0ELb0ELb1ELb0ELb0ELb1ELb0ELb1ELb0ELb0EEENS1_21CollectiveEpilogueFwdINS6_IJSA_NS7_ILi256EEESB_EEES9_SE_SG_Li256ELb0ELb1ELb0ELb0EEENS1_29StaticPersistentTileSchedulerILb0EEEEEEEEEvNT_6ParamsE)
        .other          _ZN7cutlass13device_kernelIN5flash11enable_sm90INS1_16FlashAttnFwdSm90INS1_25CollectiveMainloopFwdSm90ILi2EN4cute5tupleIJNS5_1CILi1EEES8_S8_EEENS6_IJNS7_ILi128EEENS7_ILi96EEENS7_ILi64EEEEEELi256ENS_10bfloat16_tEfNS_4arch4Sm90ELb0ELb0ELb0ELb0ELb1ELb0ELb0ELb1ELb0ELb1ELb0ELb0EEENS1_21CollectiveEpilogueFwdINS6_IJSA_NS7_ILi256EEESB_EEES9_SE_SG_Li256ELb0ELb1ELb0ELb0EEENS1_29StaticPersistentTileSchedulerILb0EEEEEEEEEvNT_6ParamsE,@"STO_CUDA_ENTRY STV_DEFAULT"
_ZN7cutlass13device_kernelIN5flash11enable_sm90INS1_16FlashAttnFwdSm90INS1_25CollectiveMainloopFwdSm90ILi2EN4cute5tupleIJNS5_1CILi1EEES8_S8_EEENS6_IJNS7_ILi128EEENS7_ILi96EEENS7_ILi64EEEEEELi256ENS_10bfloat16_tEfNS_4arch4Sm90ELb0ELb0ELb0ELb0ELb1ELb0ELb0ELb1ELb0ELb1ELb0ELb0EEENS1_21CollectiveEpilogueFwdINS6_IJSA_NS7_ILi256EEESB_EEES9_SE_SG_Li256ELb0ELb1ELb0ELb0EEENS1_29StaticPersistentTileSchedulerILb0EEEEEEEEEvNT_6ParamsE:
[----:B------:R-:W-:Y:S01]  /*0000*/  LDC R1, c[0x0][0x37c] ;  /* 0x0000df00ff017b82 */ /* 0x000fe20000000800 */
[----:B------:R-:W-:Y:S05]  /*0010*/  EXIT ;  /* 0x000000000000794d */ /* 0x000fea0003800000 */
.L_x_0:
[----:B------:R-:W-:-:S00]  /*0020*/  BRA `(.L_x_0) ;  /* 0xfffffffc00fc7947 */ /* 0x000fc0000383ffff */
[----:B------:R-:W-:-:S00]  /*0030*/  NOP ;  /* 0x0000000000007918 */ /* 0x000fc00000000000 */
        /* <DEDUP_REMOVED lines=12> */
.L_x_18:


//--------------------- .text._ZN7cutlass13device_kernelIN5flash11enable_sm90INS1_16FlashAttnFwdSm90INS1_25CollectiveMainloopFwdSm90ILi2EN4cute5tupleIJNS5_1CILi1EEES8_S8_EEENS6_IJNS7_ILi128EEENS7_ILi96EEENS7_ILi64EEEEEELi256ENS_10bfloat16_tEfNS_4arch4Sm90ELb0ELb0ELb0ELb0ELb1ELb0ELb1ELb1ELb0ELb1ELb0ELb0EEENS1_21CollectiveEpilogueFwdINS6_IJSA_NS7_ILi256EEESB_EEES9_SE_SG_Li256ELb0ELb1ELb0ELb0EEENS1_29StaticPersistentTileSchedulerILb0EEEEEEEEEvNT_6ParamsE --------------------------
	.section	.text._ZN7cutlass13device_kernelIN5flash11enable_sm90INS1_16FlashAttnFwdSm90INS1_25CollectiveMainloopFwdSm90ILi2EN4cute5tupleIJNS5_1CILi1EEES8_S8_EEENS6_IJNS7_ILi128EEENS7_ILi96EEENS7_ILi64EEEEEELi256ENS_10bfloat16_tEfNS_4arch4Sm90ELb0ELb0ELb0ELb0ELb1ELb0ELb1ELb1ELb0ELb1ELb0ELb0EEENS1_21CollectiveEpilogueFwdINS6_IJSA_NS7_ILi256EEESB_EEES9_SE_SG_Li256ELb0ELb1ELb0ELb0EEENS1_29StaticPersistentTileSchedulerILb0EEEEEEEEEvNT_6ParamsE,"ax",@progbits
	.align	128
.text._ZN7cutlass13device_kernelIN5flash11enable_sm90INS1_16FlashAttnFwdSm90INS1_25CollectiveMainloopFwdSm90ILi2EN4cute5tupleIJNS5_1CILi1EEES8_S8_EEENS6_IJNS7_ILi128EEENS7_ILi96EEENS7_ILi64EEEEEELi256ENS_10bfloat16_tEfNS_4arch4Sm90ELb0ELb0ELb0ELb0ELb1ELb0ELb1ELb1ELb0ELb1ELb0ELb0EEENS1_21CollectiveEpilogueFwdINS6_IJSA_NS7_ILi256EEESB_EEES9_SE_SG_Li256ELb0ELb1ELb0ELb0EEENS1_29StaticPersistentTileSchedulerILb0EEEEEEEEEvNT_6ParamsE:
        .type           _ZN7cutlass13device_kernelIN5flash11enable_sm90INS1_16FlashAttnFwdSm90INS1_25CollectiveMainloopFwdSm90ILi2EN4cute5tupleIJNS5_1CILi1EEES8_S8_EEENS6_IJNS7_ILi128EEENS7_ILi96EEENS7_ILi64EEEEEELi256ENS_10bfloat16_tEfNS_4arch4Sm90ELb0ELb0ELb0ELb0ELb1ELb0ELb1ELb1ELb0ELb1ELb0ELb0EEENS1_21CollectiveEpilogueFwdINS6_IJSA_NS7_ILi256EEESB_EEES9_SE_SG_Li256ELb0ELb1ELb0ELb0EEENS1_29StaticPersistentTileSchedulerILb0EEEEEEEEEvNT_6ParamsE,@function
        .size           _ZN7cutlass13device_kernelIN5flash11enable_sm90INS1_16FlashAttnFwdSm90INS1_25CollectiveMainloopFwdSm90ILi2EN4cute5tupleIJNS5_1CILi1EEES8_S8_EEENS6_IJNS7_ILi128EEENS7_ILi96EEENS7_ILi64EEEEEELi256ENS_10bfloat16_tEfNS_4arch4Sm90ELb0ELb0ELb0ELb0ELb1ELb0ELb1ELb1ELb0ELb1ELb0ELb0EEENS1_21CollectiveEpilogueFwdINS6_IJSA_NS7_ILi256EEESB_EEES9_SE_SG_Li256ELb0ELb1ELb0ELb0EEENS1_29StaticPersistentTileSchedulerILb0EEEEEEEEEvNT_6ParamsE,(.L_x_19 - _ZN7cutlass13device_kernelIN5flash11enable_sm90INS1_16FlashAttnFwdSm90INS1_25CollectiveMainloopFwdSm90ILi2EN4cute5tupleIJNS5_1CILi1EEES8_S8_EEENS6_IJNS7_ILi128EEENS7_ILi96EEENS7_ILi64EEEEEELi256ENS_10bfloat16_tEfNS_4arch4Sm90ELb0ELb0ELb0ELb0ELb1ELb0ELb1ELb1ELb0ELb1ELb0ELb0EEENS1_21CollectiveEpilogueFwdINS6_IJSA_NS7_ILi256EEESB_EEES9_SE_SG_Li256ELb0ELb1ELb0ELb0EEENS1_29StaticPersistentTileSchedulerILb0EEEEEEEEEvNT_6ParamsE)
        .other          _ZN7cutlass13device_kernelIN5flash11enable_sm90INS1_16FlashAttnFwdSm90INS1_25CollectiveMainloopFwdSm90ILi2EN4cute5tupleIJNS5_1CILi1EEES8_S8_EEENS6_IJNS7_ILi128EEENS7_ILi96EEENS7_ILi64EEEEEELi256ENS_10bfloat16_tEfNS_4arch4Sm90ELb0ELb0ELb0ELb0ELb1ELb0ELb1ELb1ELb0ELb1ELb0ELb0EEENS1_21CollectiveEpilogueFwdINS6_IJSA_NS7_ILi256EEESB_EEES9_SE_SG_Li256ELb0ELb1ELb0ELb0EEENS1_29StaticPersistentTileSchedulerILb0EEEEEEEEEvNT_6ParamsE,@"STO_CUDA_ENTRY STV_DEFAULT"
_ZN7cutlass13device_kernelIN5flash11enable_sm90INS1_16FlashAttnFwdSm90INS1_25CollectiveMainloopFwdSm90ILi2EN4cute5tupleIJNS5_1CILi1EEES8_S8_EEENS6_IJNS7_ILi128EEENS7_ILi96EEENS7_ILi64EEEEEELi256ENS_10bfloat16_tEfNS_4arch4Sm90ELb0ELb0ELb0ELb0ELb1ELb0ELb1ELb1ELb0ELb1ELb0ELb0EEENS1_21CollectiveEpilogueFwdINS6_IJSA_NS7_ILi256EEESB_EEES9_SE_SG_Li256ELb0ELb1ELb0ELb0EEENS1_29StaticPersistentTileSchedulerILb0EEEEEEEEEvNT_6ParamsE:
[----:B------:R-:W-:Y:S01]  /*0000*/  LDC R1, c[0x0][0x37c] ;  /* 0x0000df00ff017b82 */ /* 0x000fe20000000800 */
[----:B------:R-:W-:Y:S05]  /*0010*/  EXIT ;  /* 0x000000000000794d */ /* 0x000fea0003800000 */
.L_x_1:
        /* <DEDUP_REMOVED lines=14> */
.L_x_19:


//--------------------- .text._ZN7cutlass13device_kernelIN5flash11enable_sm90INS1_16FlashAttnFwdSm90INS1_25CollectiveMainloopFwdSm90ILi2EN4cute5tupleIJNS5_1CILi1EEES8_S8_EEENS6_IJNS7_ILi128EEENS7_ILi96EEENS7_ILi64EEEEEELi256ENS_10bfloat16_tEfNS_4arch4Sm90ELb0ELb0ELb0ELb1ELb1ELb0ELb0ELb1ELb0ELb1ELb0ELb0EEENS1_21CollectiveEpilogueFwdINS6_IJSA_NS7_ILi256EEESB_EEES9_SE_SG_Li256ELb1ELb1ELb0ELb0EEENS1_36VarlenDynamicPersistentTileSchedulerILi128ELi96ELi256ELi128ELb0ELb1ELb1ELb0ELb1ELb1EEEEEEEEEvNT_6ParamsE --------------------------
	.section	.text._ZN7cutlass13device_kernelIN5flash11enable_sm90INS1_16FlashAttnFwdSm90INS1_25CollectiveMainloopFwdSm90ILi2EN4cute5tupleIJNS5_1CILi1EEES8_S8_EEENS6_IJNS7_ILi128EEENS7_ILi96EEENS7_ILi64EEEEEELi256ENS_10bfloat16_tEfNS_4arch4Sm90ELb0ELb0ELb0ELb1ELb1ELb0ELb0ELb1ELb0ELb1ELb0ELb0EEENS1_21CollectiveEpilogueFwdINS6_IJSA_NS7_ILi256EEESB_EEES9_SE_SG_Li256ELb1ELb1ELb0ELb0EEENS1_36VarlenDynamicPersistentTileSchedulerILi128ELi96ELi256ELi128ELb0ELb1ELb1ELb0ELb1ELb1EEEEEEEEEvNT_6ParamsE,"ax",@progbits
	.align	128
.text._ZN7cutlass13device_kernelIN5flash11enable_sm90INS1_16FlashAttnFwdSm90INS1_25CollectiveMainloopFwdSm90ILi2EN4cute5tupleIJNS5_1CILi1EEES8_S8_EEENS6_IJNS7_ILi128EEENS7_ILi96EEENS7_ILi64EEEEEELi256ENS_10bfloat16_tEfNS_4arch4Sm90ELb0ELb0ELb0ELb1ELb1ELb0ELb0ELb1ELb0ELb1ELb0ELb0EEENS1_21CollectiveEpilogueFwdINS6_IJSA_NS7_ILi256EEESB_EEES9_SE_SG_Li256ELb1ELb1ELb0ELb0EEENS1_36VarlenDynamicPersistentTileSchedulerILi128ELi96ELi256ELi128ELb0ELb1ELb1ELb0ELb1ELb1EEEEEEEEEvNT_6ParamsE:
        .type           _ZN7cutlass13device_kernelIN5flash11enable_sm90INS1_16FlashAttnFwdSm90INS1_25CollectiveMainloopFwdSm90ILi2EN4cute5tupleIJNS5_1CILi1EEES8_S8_EEENS6_IJNS7_ILi128EEENS7_ILi96EEENS7_ILi64EEEEEELi256ENS_10bfloat16_tEfNS_4arch4Sm90ELb0ELb0ELb0ELb1ELb1ELb0ELb0ELb1ELb0ELb1ELb0ELb0EEENS1_21CollectiveEpilogueFwdINS6_IJSA_NS7_ILi256EEESB_EEES9_SE_SG_Li256ELb1ELb1ELb0ELb0EEENS1_36VarlenDynamicPersistentTileSchedulerILi128ELi96ELi256ELi128ELb0ELb1ELb1ELb0ELb1ELb1EEEEEEEEEvNT_6ParamsE,@function
        .size           _ZN7cutlass13device_kernelIN5flash11enable_sm90INS1_16FlashAttnFwdSm90INS1_25CollectiveMainloopFwdSm90ILi2EN4cute5tupleIJNS5_1CILi1EEES8_S8_EEENS6_IJNS7_ILi128EEENS7_ILi96EEENS7_ILi64EEEEEELi256ENS_10bfloat16_tEfNS_4arch4Sm90ELb0ELb0ELb0ELb1ELb1ELb0ELb0ELb1ELb0ELb1ELb0ELb0EEENS1_21CollectiveEpilogueFwdINS6_IJSA_NS7_ILi256EEESB_EEES9_SE_SG_Li256ELb1ELb1ELb0ELb0EEENS1_36VarlenDynamicPersistentTileSchedulerILi128ELi96ELi256ELi128ELb0ELb1ELb1ELb0ELb1ELb1EEEEEEEEEvNT_6ParamsE,(.L_x_20 - _ZN7cutlass13device_kernelIN5flash11enable_sm90INS1_16FlashAttnFwdSm90INS1_25CollectiveMainloopFwdSm90ILi2EN4cute5tupleIJNS5_1CILi1EEES8_S8_EEENS6_IJNS7_ILi128EEENS7_ILi96EEENS7_ILi64EEEEEELi256ENS_10bfloat16_tEfNS_4arch4Sm90ELb0ELb0ELb0ELb1ELb1ELb0ELb0ELb1ELb0ELb1ELb0ELb0EEENS1_21CollectiveEpilogueFwdINS6_IJSA_NS7_ILi256EEESB_EEES9_SE_SG_Li256ELb1ELb1ELb0ELb0EEENS1_36VarlenDynamicPersistentTileSchedulerILi128ELi96ELi256ELi128ELb0ELb1ELb1ELb0ELb1ELb1EEEEEEEEEvNT_6ParamsE)
        .other          _ZN7cutlass13device_kernelIN5flash11enable_sm90INS1_16FlashAttnFwdSm90INS1_25CollectiveMainloopFwdSm90ILi2EN4cute5tupleIJNS5_1CILi1EEES8_S8_EEENS6_IJNS7_ILi128EEENS7_ILi96EEENS7_ILi64EEEEEELi256ENS_10bfloat16_tEfNS_4arch4Sm90ELb0ELb0ELb0ELb1ELb1ELb0ELb0ELb1ELb0ELb1ELb0ELb0EEENS1_21CollectiveEpilogueFwdINS6_IJSA_NS7_ILi256EEESB_EEES9_SE_SG_Li256ELb1ELb1ELb0ELb0EEENS1_36VarlenDynamicPersistentTileSchedulerILi128ELi96ELi256ELi128ELb0ELb1ELb1ELb0ELb1ELb1EEEEEEEEEvNT_6ParamsE,@"STO_CUDA_ENTRY STV_DEFAULT"
_ZN7cutlass13device_kernelIN5flash11enable_sm90INS1_16FlashAttnFwdSm90INS1_25CollectiveMainloopFwdSm90ILi2EN4cute5tupleIJNS5_1CILi1EEES8_S8_EEENS6_IJNS7_ILi128EEENS7_ILi96EEENS7_ILi64EEEEEELi256ENS_10bfloat16_tEfNS_4arch4Sm90ELb0ELb0ELb0ELb1ELb1ELb0ELb0ELb1ELb0ELb1ELb0ELb0EEENS1_21CollectiveEpilogueFwdINS6_IJSA_NS7_ILi256EEESB_EEES9_SE_SG_Li256ELb1ELb1ELb0ELb0EEENS1_36VarlenDynamicPersistentTileSchedulerILi128ELi96ELi256ELi128ELb0ELb1ELb1ELb0ELb1ELb1EEEEEEEEEvNT_6ParamsE:
[----:B------:R-:W-:Y:S01]  /*0000*/  LDC R1, c[0x0][0x37c] ;  /* 0x0000df00ff017b82 */ /* 0x000fe20000000800 */
[----:B------:R-:W-:Y:S05]  /*0010*/  EXIT ;  /* 0x000000000000794d */ /* 0x000fea0003800000 */
.L_x_2:
        /* <DEDUP_REMOVED lines=14> */
.L_x_20:


//--------------------- .text._ZN7cutlass13device_kernelIN5flash11enable_sm90INS1_16FlashAttnFwdSm90INS1_25CollectiveMainloopFwdSm90ILi2EN4cute5tupleIJNS5_1CILi1EEES8_S8_EEENS6_IJNS7_ILi128EEENS7_ILi96EEENS7_ILi64EEEEEELi256ENS_10bfloat16_tEfNS_4arch4Sm90ELb0ELb0ELb0ELb1ELb1ELb1ELb0ELb1ELb0ELb1ELb0ELb0EEENS1_21CollectiveEpilogueFwdINS6_IJSA_NS7_ILi256EEESB_EEES9_SE_SG_Li256ELb1ELb1ELb0ELb0EEENS1_36VarlenDynamicPersistentTileSchedulerILi128ELi96ELi256ELi128ELb0ELb1ELb1ELb0ELb1ELb1EEEEEEEEEvNT_6ParamsE --------------------------
	.section	.text._ZN7cutlass13device_kernelIN5flash11enable_sm90INS1_16FlashAttnFwdSm90INS1_25CollectiveMainloopFwdSm90ILi2EN4cute5tupleIJNS5_1CILi1EEES8_S8_EEENS6_IJNS7_ILi128EEENS7_ILi96EEENS7_ILi64EEEEEELi256ENS_10bfloat16_tEfNS_4arch4Sm90ELb0ELb0ELb0ELb1ELb1ELb1ELb0ELb1ELb0ELb1ELb0ELb0EEENS1_21CollectiveEpilogueFwdINS6_IJSA_NS7_ILi256EEESB_EEES9_SE_SG_Li256ELb1ELb1ELb0ELb0EEENS1_36VarlenDynamicPersistentTileSchedulerILi128ELi96ELi256ELi128ELb0ELb1ELb1ELb0ELb1ELb1EEEEEEEEEvNT_6ParamsE,"ax",@progbits
	.align	128
.text._ZN7cutlass13device_kernelIN5flash11enable_sm90INS1_16FlashAttnFwdSm90INS1_25CollectiveMainloopFwdSm90ILi2EN4cute5tupleIJNS5_1CILi1EEES8_S8_EEENS6_IJNS7_ILi128EEENS7_ILi96EEENS7_ILi64EEEEEELi256ENS_10bfloat16_tEfNS_4arch4Sm90ELb0ELb0ELb0ELb1ELb1ELb1ELb0ELb1ELb0ELb1ELb0ELb0EEENS1_21CollectiveEpilogueFwdINS6_IJSA_NS7_ILi256EEESB_EEES9_SE_SG_Li256ELb1ELb1ELb0ELb0EEENS1_36VarlenDynamicPersistentTileSchedulerILi128ELi96ELi256ELi128ELb0ELb1ELb1ELb0ELb1ELb1EEEEEEEEEvNT_6ParamsE:
        .type           _ZN7cutlass13device_kernelIN5flash11enable_sm90INS1_16FlashAttnFwdSm90INS1_25CollectiveMainloopFwdSm90ILi2EN4cute5tupleIJNS5_1CILi1EEES8_S8_EEENS6_IJNS7_ILi128EEENS7_ILi96EEENS7_ILi64EEEEEELi256ENS_10bfloat16_tEfNS_4arch4Sm90ELb0ELb0ELb0ELb1ELb1ELb1ELb0ELb1ELb0ELb1ELb0ELb0EEENS1_21CollectiveEpilogueFwdINS6_IJSA_NS7_ILi256EEESB_EEES9_SE_SG_Li256ELb1ELb1ELb0ELb0EEENS1_36VarlenDynamicPersistentTileSchedulerILi128ELi96ELi256ELi128ELb0ELb1ELb1ELb0ELb1ELb1EEEEEEEEEvNT_6ParamsE,@function
        .size           _ZN7cutlass13device_kernelIN5flash11enable_sm90INS1_16FlashAttnFwdSm90INS1_25CollectiveMainloopFwdSm90ILi2EN4cute5tupleIJNS5_1CILi1EEES8_S8_EEENS6_IJNS7_ILi128EEENS7_ILi96EEENS7_ILi64EEEEEELi256ENS_10bfloat16_tEfNS_4arch4Sm90ELb0ELb0ELb0ELb1ELb1ELb1ELb0ELb1ELb0ELb1ELb0ELb0EEENS1_21CollectiveEpilogueFwdINS6_IJSA_NS7_ILi256EEESB_EEES9_SE_SG_Li256ELb1ELb1ELb0ELb0EEENS1_36VarlenDynamicPersistentTileSchedulerILi128ELi96ELi256ELi128ELb0ELb1ELb1ELb0ELb1ELb1EEEEEEEEEvNT_6ParamsE,(.L_x_21 - _ZN7cutlass13device_kernelIN5flash11enable_sm90INS1_16FlashAttnFwdSm90INS1_25CollectiveMainloopFwdSm90ILi2EN4cute5tupleIJNS5_1CILi1EEES8_S8_EEENS6_IJNS7_ILi128EEENS7_ILi96EEENS7_ILi64EEEEEELi256ENS_10bfloat16_tEfNS_4arch4Sm90ELb0ELb0ELb0ELb1ELb1ELb1ELb0ELb1ELb0ELb1ELb0ELb0EEENS1_21CollectiveEpilogueFwdINS6_IJSA_NS7_ILi256EEESB_EEES9_SE_SG_Li256ELb1ELb1ELb0ELb0EEENS1_36VarlenDynamicPersistentTileSchedulerILi128ELi96ELi256ELi128ELb0ELb1ELb1ELb0ELb1ELb1EEEEEEEEEvNT_6ParamsE)
        .other          _ZN7cutlass13device_kernelIN5flash11enable_sm90INS1_16FlashAttnFwdSm90INS1_25CollectiveMainloopFwdSm90ILi2EN4cute5tupleIJNS5_1CILi1EEES8_S8_EEENS6_IJNS7_ILi128EEENS7_ILi96EEENS7_ILi64EEEEEELi256ENS_10bfloat16_tEfNS_4arch4Sm90ELb0ELb0ELb0ELb1ELb1ELb1ELb0ELb1ELb0ELb1ELb0ELb0EEENS1_21CollectiveEpilogueFwdINS6_IJSA_NS7_ILi256EEESB_EEES9_SE_SG_Li256ELb1ELb1ELb0ELb0EEENS1_36VarlenDynamicPersistentTileSchedulerILi128ELi96ELi256ELi128ELb0ELb1ELb1ELb0ELb1ELb1EEEEEEEEEvNT_6ParamsE,@"STO_CUDA_ENTRY STV_DEFAULT"
_ZN7cutlass13device_kernelIN5flash11enable_sm90INS1_16FlashAttnFwdSm90INS1_25CollectiveMainloopFwdSm90ILi2EN4cute5tupleIJNS5_1CILi1EEES8_S8_EEENS6_IJNS7_ILi128EEENS7_ILi96EEENS7_ILi64EEEEEELi256ENS_10bfloat16_tEfNS_4arch4Sm90ELb0ELb0ELb0ELb1ELb1ELb1ELb0ELb1ELb0ELb1ELb0ELb0EEENS1_21CollectiveEpilogueFwdINS6_IJSA_NS7_ILi256EEESB_EEES9_SE_SG_Li256ELb1ELb1ELb0ELb0EEENS1_36VarlenDynamicPersistentTileSchedulerILi128ELi96ELi256ELi128ELb0ELb1ELb1ELb0ELb1ELb1EEEEEEEEEvNT_6ParamsE:
[----:B------:R-:W-:Y:S01]  /*0000*/  LDC R1, c[0x0][0x37c] ;  /* 0x0000df00ff017b82 */ /* 0x000fe20000000800 */
[----:B------:R-:W-:Y:S05]  /*0010*/  EXIT ;  /* 0x000000000000794d */ /* 0x000fea0003800000 */
.L_x_3:
        /* <DEDUP_REMOVED lines=14> */
.L_x_21:


//--------------------- .text._ZN7cutlass13device_kernelIN5flash11enable_sm90INS1_16FlashAttnFwdSm90INS1_25CollectiveMainloopFwdSm90ILi2EN4cute5tupleIJNS5_1CILi1EEES8_S8_EEENS6_IJNS7_ILi128EEENS7_ILi96EEENS7_ILi64EEEEEELi256ENS_10bfloat16_tEfNS_4arch4Sm90ELb0ELb0ELb0ELb1ELb1ELb0ELb1ELb1ELb0ELb1ELb0ELb0EEENS1_21CollectiveEpilogueFwdINS6_IJSA_NS7_ILi256EEESB_EEES9_SE_SG_Li256ELb1ELb1ELb0ELb0EEENS1_36VarlenDynamicPersistentTileSchedulerILi128ELi96ELi256ELi128ELb0ELb1ELb1ELb0ELb1ELb1EEEEEEEEEvNT_6ParamsE --------------------------
	.section	.text._ZN7cutlass13device_kernelIN5flash11enable_sm90INS1_16FlashAttnFwdSm90INS1_25CollectiveMainloopFwdSm90ILi2EN4cute5tupleIJNS5_1CILi1EEES8_S8_EEENS6_IJNS7_ILi128EEENS7_ILi96EEENS7_ILi64EEEEEELi256ENS_10bfloat16_tEfNS_4arch4Sm90ELb0ELb0ELb0ELb1ELb1ELb0ELb1ELb1ELb0ELb1ELb0ELb0EEENS1_21CollectiveEpilogueFwdINS6_IJSA_NS7_ILi256EEESB_EEES9_SE_SG_Li256ELb1ELb1ELb0ELb0EEENS1_36VarlenDynamicPersistentTileSchedulerILi128ELi96ELi256ELi128ELb0ELb1ELb1ELb0ELb1ELb1EEEEEEEEEvNT_6ParamsE,"ax",@progbits
	.align	128
.text._ZN7cutlass13device_kernelIN5flash11enable_sm90INS1_16FlashAttnFwdSm90INS1_25CollectiveMainloopFwdSm90ILi2EN4cute5tupleIJNS5_1CILi1EEES8_S8_EEENS6_IJNS7_ILi128EEENS7_ILi96EEENS7_ILi64EEEEEELi256ENS_10bfloat16_tEfNS_4arch4Sm90ELb0ELb0ELb0ELb1ELb1ELb0ELb1ELb1ELb0ELb1ELb0ELb0EEENS1_21CollectiveEpilogueFwdINS6_IJSA_NS7_ILi256EEESB_EEES9_SE_SG_Li256ELb1ELb1ELb0ELb0EEENS1_36VarlenDynamicPersistentTileSchedulerILi128ELi96ELi256ELi128ELb0ELb1ELb1ELb0ELb1ELb1EEEEEEEEEvNT_6ParamsE:
        .type           _ZN7cutlass13device_kernelIN5flash11enable_sm90INS1_16FlashAttnFwdSm90INS1_25CollectiveMainloopFwdSm90ILi2EN4cute5tupleIJNS5_1CILi1EEES8_S8_EEENS6_IJNS7_ILi128EEENS7_ILi96EEENS7_ILi64EEEEEELi256ENS_10bfloat16_tEfNS_4arch4Sm90ELb0ELb0ELb0ELb1ELb1ELb0ELb1ELb1ELb0ELb1ELb0ELb0EEENS1_21CollectiveEpilogueFwdINS6_IJSA_NS7_ILi256EEESB_EEES9_SE_SG_Li256ELb1ELb1ELb0ELb0EEENS1_36VarlenDynamicPersistentTileSchedulerILi128ELi96ELi256ELi128ELb0ELb1ELb1ELb0ELb1ELb1EEEEEEEEEvNT_6ParamsE,@function
        .size           _ZN7cutlass13device_kernelIN5flash11enable_sm90INS1_16FlashAttnFwdSm90INS1_25CollectiveMainloopFwdSm90ILi2EN4cute5tupleIJNS5_1CILi1EEES8_S8_EEENS6_IJNS7_ILi128EEENS7_ILi96EEENS7_ILi64EEEEEELi256ENS_10bfloat16_tEfNS_4arch4Sm90ELb0ELb0ELb0ELb1ELb1ELb0ELb1ELb1ELb0ELb1ELb0ELb0EEENS1_21CollectiveEpilogueFwdINS6_IJSA_NS7_ILi256EEESB_EEES9_SE_SG_Li256ELb1ELb1ELb0ELb0EEENS1_36VarlenDynamicPersistentTileSchedulerILi128ELi96ELi256ELi128ELb0ELb1ELb1ELb0ELb1ELb1EEEEEEEEEvNT_6ParamsE,(.L_x_22 - _ZN7cutlass13device_kernelIN5flash11enable_sm90INS1_16FlashAttnFwdSm90INS1_25CollectiveMainloopFwdSm90ILi2EN4cute5tupleIJNS5_1CILi1EEES8_S8_EEENS6_IJNS7_ILi128EEENS7_ILi96EEENS7_ILi64EEEEEELi256ENS_10bfloat16_tEfNS_4arch4Sm90ELb0ELb0ELb0ELb1ELb1ELb0ELb1ELb1ELb0ELb1ELb0ELb0EEENS1_21CollectiveEpilogueFwdINS6_IJSA_NS7_ILi256EEESB_EEES9_SE_SG_Li256ELb1ELb1ELb0ELb0EEENS1_36VarlenDynamicPersistentTileSchedulerILi128ELi96ELi256ELi128ELb0ELb1ELb1ELb0ELb1ELb1EEEEEEEEEvNT_6ParamsE)
        .other          _ZN7cutlass13device_kernelIN5flash11enable_sm90INS1_16FlashAttnFwdSm90INS1_25CollectiveMainloopFwdSm90ILi2EN4cute5tupleIJNS5_1CILi1EEES8_S8_EEENS6_IJNS7_ILi128EEENS7_ILi96EEENS7_ILi64EEEEEELi256ENS_10bfloat16_tEfNS_4arch4Sm90ELb0ELb0ELb0ELb1ELb1ELb0ELb1ELb1ELb0ELb1ELb0ELb0EEENS1_21CollectiveEpilogueFwdINS6_IJSA_NS7_ILi256EEESB_EEES9_SE_SG_Li256ELb1ELb1ELb0ELb0EEENS1_36VarlenDynamicPersistentTileSchedulerILi128ELi96ELi256ELi128ELb0ELb1ELb1ELb0ELb1ELb1EEEEEEEEEvNT_6ParamsE,@"STO_CUDA_ENTRY STV_DEFAULT"
_ZN7cutlass13device_kernelIN5flash11enable_sm90INS1_16FlashAttnFwdSm90INS1_25CollectiveMainloopFwdSm90ILi2EN4cute5tupleIJNS5_1CILi1EEES8_S8_EEENS6_IJNS7_ILi128EEENS7_ILi96EEENS7_ILi64EEEEEELi256ENS_10bfloat16_tEfNS_4arch4Sm90ELb0ELb0ELb0ELb1ELb1ELb0ELb1ELb1ELb0ELb1ELb0ELb0EEENS1_21CollectiveEpilogueFwdINS6_IJSA_NS7_ILi256EEESB_EEES9_SE_SG_Li256ELb1ELb1ELb0ELb0EEENS1_36VarlenDynamicPersistentTileSchedulerILi128ELi96ELi256ELi128ELb0ELb1ELb1ELb0ELb1ELb1EEEEEEEEEvNT_6ParamsE:
[----:B------:R-:W-:Y:S01]  /*0000*/  LDC R1, c[0x0][0x37c] ;  /* 0x0000df00ff017b82 */ /* 0x000fe20000000800 */
[----:B------:R-:W-:Y:S05]  /*0010*/  EXIT ;  /* 0x000000000000794d */ /* 0x000fea0003800000 */
.L_x_4:
        /* <DEDUP_REMOVED lines=14> */
.L_x_22:


//--------------------- .text._ZN7cutlass13device_kernelIN5flash11enable_sm90INS1_16FlashAttnFwdSm90INS1_25CollectiveMainloopFwdSm90ILi2EN4cute5tupleIJNS5_1CILi1EEES8_S8_EEENS6_IJNS7_ILi128EEENS7_ILi96EEENS7_ILi64EEEEEELi256ENS_10bfloat16_tEfNS_4arch4Sm90ELb0ELb0ELb0ELb1ELb1ELb1ELb1ELb1ELb0ELb1ELb0ELb0EEENS1_21CollectiveEpilogueFwdINS6_IJSA_NS7_ILi256EEESB_EEES9_SE_SG_Li256ELb1ELb1ELb0ELb0EEENS1_36VarlenDynamicPersistentTileSchedulerILi128ELi96ELi256ELi128ELb0ELb1ELb1ELb0ELb1ELb1EEEEEEEEEvNT_6ParamsE --------------------------
	.section	.text._ZN7cutlass13device_kernelIN5flash11enable_sm90INS1_16FlashAttnFwdSm90INS1_25CollectiveMainloopFwdSm90ILi2EN4cute5tupleIJNS5_1CILi1EEES8_S8_EEENS6_IJNS7_ILi128EEENS7_ILi96EEENS7_ILi64EEEEEELi256ENS_10bfloat16_tEfNS_4arch4Sm90ELb0ELb0ELb0ELb1ELb1ELb1ELb1ELb1ELb0ELb1ELb0ELb0EEENS1_21CollectiveEpilogueFwdINS6_IJSA_NS7_ILi256EEESB_EEES9_SE_SG_Li256ELb1ELb1ELb0ELb0EEENS1_36VarlenDynamicPersistentTileSchedulerILi128ELi96ELi256ELi128ELb0ELb1ELb1ELb0ELb1ELb1EEEEEEEEEvNT_6ParamsE,"ax",@progbits
	.align	128
.text._ZN7cutlass13device_kernelIN5flash11enable_sm90INS1_16FlashAttnFwdSm90INS1_25CollectiveMainloopFwdSm90ILi2EN4cute5tupleIJNS5_1CILi1EEES8_S8_EEENS6_IJNS7_ILi128EEENS7_ILi96EEENS7_ILi64EEEEEELi256ENS_10bfloat16_tEfNS_4arch4Sm90ELb0ELb0ELb0ELb1ELb1ELb1ELb1ELb1ELb0ELb1ELb0ELb0EEENS1_21CollectiveEpilogueFwdINS6_IJSA_NS7_ILi256EEESB_EEES9_SE_SG_Li256ELb1ELb1ELb0ELb0EEENS1_36VarlenDynamicPersistentTileSchedulerILi128ELi96ELi256ELi128ELb0ELb1ELb1ELb0ELb1ELb1EEEEEEEEEvNT_6ParamsE:
        .type           _ZN7cutlass13device_kernelIN5flash11enable_sm90INS1_16FlashAttnFwdSm90INS1_25CollectiveMainloopFwdSm90ILi2EN4cute5tupleIJNS5_1CILi1EEES8_S8_EEENS6_IJNS7_ILi128EEENS7_ILi96EEENS7_ILi64EEEEEELi256ENS_10bfloat16_tEfNS_4arch4Sm90ELb0ELb0ELb0ELb1ELb1ELb1ELb1ELb1ELb0ELb1ELb0ELb0EEENS1_21CollectiveEpilogueFwdINS6_IJSA_NS7_ILi256EEESB_EEES9_SE_SG_Li256ELb1ELb1ELb0ELb0EEENS1_36VarlenDynamicPersistentTileSchedulerILi128ELi96ELi256ELi128ELb0ELb1ELb1ELb0ELb1ELb1EEEEEEEEEvNT_6ParamsE,@function
        .size           _ZN7cutlass13device_kernelIN5flash11enable_sm90INS1_16FlashAttnFwdSm90INS1_25CollectiveMainloopFwdSm90ILi2EN4cute5tupleIJNS5_1CILi1EEES8_S8_EEENS6_IJNS7_ILi128EEENS7_ILi96EEENS7_ILi64EEEEEELi256ENS_10bfloat16_tEfNS_4arch4Sm90ELb0ELb0ELb0ELb1ELb1ELb1ELb1ELb1ELb0ELb1ELb0ELb0EEENS1_21CollectiveEpilogueFwdINS6_IJSA_NS7_ILi256EEESB_EEES9_SE_SG_Li256ELb1ELb1ELb0ELb0EEENS1_36VarlenDynamicPersistentTileSchedulerILi128ELi96ELi256ELi128ELb0ELb1ELb1ELb0ELb1ELb1EEEEEEEEEvNT_6ParamsE,(.L_x_23 - _ZN7cutlass13device_kernelIN5flash11enable_sm90INS1_16FlashAttnFwdSm90INS1_25CollectiveMainloopFwdSm90ILi2EN4cute5tupleIJNS5_1CILi1EEES8_S8_EEENS6_IJNS7_ILi128EEENS7_ILi96EEENS7_ILi64EEEEEELi256ENS_10bfloat16_tEfNS_4arch4Sm90ELb0ELb0ELb0ELb1ELb1ELb1ELb1ELb1ELb0ELb1ELb0ELb0EEENS1_21CollectiveEpilogueFwdINS6_IJSA_NS7_ILi256EEESB_EEES9_SE_SG_Li256ELb1ELb1ELb0ELb0EEENS1_36VarlenDynamicPersistentTileSchedulerILi128ELi96ELi256ELi128ELb0ELb1ELb1ELb0ELb1ELb1EEEEEEEEEvNT_6ParamsE)
        .other          _ZN7cutlass13device_kernelIN5flash11enable_sm90INS1_16FlashAttnFwdSm90INS1_25CollectiveMainloopFwdSm90ILi2EN4cute5tupleIJNS5_1CILi1EEES8_S8_EEENS6_IJNS7_ILi128EEENS7_ILi96EEENS7_ILi64EEEEEELi256ENS_10bfloat16_tEfNS_4arch4Sm90ELb0ELb0ELb0ELb1ELb1ELb1ELb1ELb1ELb0ELb1ELb0ELb0EEENS1_21CollectiveEpilogueFwdINS6_IJSA_NS7_ILi256EEESB_EEES9_SE_SG_Li256ELb1ELb1ELb0ELb0EEENS1_36VarlenDynamicPersistentTileSchedulerILi128ELi96ELi256ELi128ELb0ELb1ELb1ELb0ELb1ELb1EEEEEEEEEvNT_6ParamsE,@"STO_CUDA_ENTRY STV_DEFAULT"
_ZN7cutlass13device_kernelIN5flash11enable_sm90INS1_16FlashAttnFwdSm90INS1_25CollectiveMainloopFwdSm90ILi2EN4cute5tupleIJNS5_1CILi1EEES8_S8_EEENS6_IJNS7_ILi128EEENS7_ILi96EEENS7_ILi64EEEEEELi256ENS_10bfloat16_tEfNS_4arch4Sm90ELb0ELb0ELb0ELb1ELb1ELb1ELb1ELb1ELb0ELb1ELb0ELb0EEENS1_21CollectiveEpilogueFwdINS6_IJSA_NS7_ILi256EEESB_EEES9_SE_SG_Li256ELb1ELb1ELb0ELb0EEENS1_36VarlenDynamicPersistentTileSchedulerILi128ELi96ELi256ELi128ELb0ELb1ELb1ELb0ELb1ELb1EEEEEEEEEvNT_6ParamsE:
[----:B------:R-:W-:Y:S01]  /*0000*/  LDC R1, c[0x0][0x37c] ;  /* 0x0000df00ff017b82 */ /* 0x000fe20000000800 */
[----:B------:R-:W-:Y:S05]  /*0010*/  EXIT ;  /* 0x000000000000794d */ /* 0x000fea0003800000 */
.L_x_5:
        /* <DEDUP_REMOVED lines=14> */
.L_x_23:


//--------------------- .text._ZN7cutlass13device_kernelIN5flash11enable_sm90INS1_16FlashAttnFwdSm90INS1_25CollectiveMainloopFwdSm90ILi2EN4cute5tupleIJNS5_1CILi1EEES8_S8_EEENS6_IJNS7_ILi128EEENS7_ILi96EEENS7_ILi64EEEEEELi256ENS_10bfloat16_tEfNS_4arch4Sm90ELb0ELb1ELb0ELb0ELb1ELb0ELb0ELb1ELb0ELb1ELb0ELb0EEENS1_21CollectiveEpilogueFwdINS6_IJSA_NS7_ILi256EEESB_EEES9_SE_SG_Li256ELb0ELb1ELb0ELb0EEENS1_30DynamicPersistentTileSchedulerILi256ELi128ELb0ELb1ELb1EEEEEEEEEvNT_6ParamsE --------------------------
	.section	.text._ZN7cutlass13device_kernelIN5flash11enable_sm90INS1_16FlashAttnFwdSm90INS1_25CollectiveMainloopFwdSm90ILi2EN4cute5tupleIJNS5_1CILi1EEES8_S8_EEENS6_IJNS7_ILi128EEENS7_ILi96EEENS7_ILi64EEEEEELi256ENS_10bfloat16_tEfNS_4arch4Sm90ELb0ELb1ELb0ELb0ELb1ELb0ELb0ELb1ELb0ELb1ELb0ELb0EEENS1_21CollectiveEpilogueFwdINS6_IJSA_NS7_ILi256EEESB_EEES9_SE_SG_Li256ELb0ELb1ELb0ELb0EEENS1_30DynamicPersistentTileSchedulerILi256ELi128ELb0ELb1ELb1EEEEEEEEEvNT_6ParamsE,"ax",@progbits
	.align	128
.text._ZN7cutlass13device_kernelIN5flash11enable_sm90INS1_16FlashAttnFwdSm90INS1_25CollectiveMainloopFwdSm90ILi2EN4cute5tupleIJNS5_1CILi1EEES8_S8_EEENS6_IJNS7_ILi128EEENS7_ILi96EEENS7_ILi64EEEEEELi256ENS_10bfloat16_tEfNS_4arch4Sm90ELb0ELb1ELb0ELb0ELb1ELb0ELb0ELb1ELb0ELb1ELb0ELb0EEENS1_21CollectiveEpilogueFwdINS6_IJSA_NS7_ILi256EEESB_EEES9_SE_SG_Li256ELb0ELb1ELb0ELb0EEENS1_30DynamicPersistentTileSchedulerILi256ELi128ELb0ELb1ELb1EEEEEEEEEvNT_6ParamsE:
        .type           _ZN7cutlass13device_kernelIN5flash11enable_sm90INS1_16FlashAttnFwdSm90INS1_25CollectiveMainloopFwdSm90ILi2EN4cute5tupleIJNS5_1CILi1EEES8_S8_EEENS6_IJNS7_ILi128EEENS7_ILi96EEENS7_ILi64EEEEEELi256ENS_10bfloat16_tEfNS_4arch4Sm90ELb0ELb1ELb0ELb0ELb1ELb0ELb0ELb1ELb0ELb1ELb0ELb0EEENS1_21CollectiveEpilogueFwdINS6_IJSA_NS7_ILi256EEESB_EEES9_SE_SG_Li256ELb0ELb1ELb0ELb0EEENS1_30DynamicPersistentTileSchedulerILi256ELi128ELb0ELb1ELb1EEEEEEEEEvNT_6ParamsE,@function
        .size           _ZN7cutlass13device_kernelIN5flash11enable_sm90INS1_16FlashAttnFwdSm90INS1_25CollectiveMainloopFwdSm90ILi2EN4cute5tupleIJNS5_1CILi1EEES8_S8_EEENS6_IJNS7_ILi128EEENS7_ILi96EEENS7_ILi64EEEEEELi256ENS_10bfloat16_tEfNS_4arch4Sm90ELb0ELb1ELb0ELb0ELb1ELb0ELb0ELb1ELb0ELb1ELb0ELb0EEENS1_21CollectiveEpilogueFwdINS6_IJSA_NS7_ILi256EEESB_EEES9_SE_SG_Li256ELb0ELb1ELb0ELb0EEENS1_30DynamicPersistentTileSchedulerILi256ELi128ELb0ELb1ELb1EEEEEEEEEvNT_6ParamsE,(.L_x_24 - _ZN7cutlass13device_kernelIN5flash11enable_sm90INS1_16FlashAttnFwdSm90INS1_25CollectiveMainloopFwdSm90ILi2EN4cute5tupleIJNS5_1CILi1EEES8_S8_EEENS6_IJNS7_ILi128EEENS7_ILi96EEENS7_ILi64EEEEEELi256ENS_10bfloat16_tEfNS_4arch4Sm90ELb0ELb1ELb0ELb0ELb1ELb0ELb0ELb1ELb0ELb1ELb0ELb0EEENS1_21CollectiveEpilogueFwdINS6_IJSA_NS7_ILi256EEESB_EEES9_SE_SG_Li256ELb0ELb1ELb0ELb0EEENS1_30DynamicPersistentTileSchedulerILi256ELi128ELb0ELb1ELb1EEEEEEEEEvNT_6ParamsE)
        .other          _ZN7cutlass13device_kernelIN5flash11enable_sm90INS1_16FlashAttnFwdSm90INS1_25CollectiveMainloopFwdSm90ILi2EN4cute5tupleIJNS5_1CILi1EEES8_S8_EEENS6_IJNS7_ILi128EEENS7_ILi96EEENS7_ILi64EEEEEELi256ENS_10bfloat16_tEfNS_4arch4Sm90ELb0ELb1ELb0ELb0ELb1ELb0ELb0ELb1ELb0ELb1ELb0ELb0EEENS1_21CollectiveEpilogueFwdINS6_IJSA_NS7_ILi256EEESB_EEES9_SE_SG_Li256ELb0ELb1ELb0ELb0EEENS1_30DynamicPersistentTileSchedulerILi256ELi128ELb0ELb1ELb1EEEEEEEEEvNT_6ParamsE,@"STO_CUDA_ENTRY STV_DEFAULT"
_ZN7cutlass13device_kernelIN5flash11enable_sm90INS1_16FlashAttnFwdSm90INS1_25CollectiveMainloopFwdSm90ILi2EN4cute5tupleIJNS5_1CILi1EEES8_S8_EEENS6_IJNS7_ILi128EEENS7_ILi96EEENS7_ILi64EEEEEELi256ENS_10bfloat16_tEfNS_4arch4Sm90ELb0ELb1ELb0ELb0ELb1ELb0ELb0ELb1ELb0ELb1ELb0ELb0EEENS1_21CollectiveEpilogueFwdINS6_IJSA_NS7_ILi256EEESB_EEES9_SE_SG_Li256ELb0ELb1ELb0ELb0EEENS1_30DynamicPersistentTileSchedulerILi256ELi128ELb0ELb1ELb1EEEEEEEEEvNT_6ParamsE:
[----:B------:R-:W-:Y:S01]  /*0000*/  LDC R1, c[0x0][0x37c] ;  /* 0x0000df00ff017b82 */ /* 0x000fe20000000800 */
[----:B------:R-:W-:Y:S05]  /*0010*/  EXIT ;  /* 0x000000000000794d */ /* 0x000fea0003800000 */
.L_x_6:
        /* <DEDUP_REMOVED lines=14> */
.L_x_24:


//--------------------- .text._ZN7cutlass13device_kernelIN5flash11enable_sm90INS1_16FlashAttnFwdSm90INS1_25CollectiveMainloopFwdSm90ILi2EN4cute5tupleIJNS5_1CILi1EEES8_S8_EEENS6_IJNS7_ILi128EEENS7_ILi96EEENS7_ILi64EEEEEELi256ENS_10bfloat16_tEfNS_4arch4Sm90ELb0ELb1ELb0ELb0ELb1ELb0ELb1ELb1ELb0ELb1ELb0ELb0EEENS1_21CollectiveEpilogueFwdINS6_IJSA_NS7_ILi256EEESB_EEES9_SE_SG_Li256ELb0ELb1ELb0ELb0EEENS1_30DynamicPersistentTileSchedulerILi256ELi128ELb0ELb1ELb1EEEEEEEEEvNT_6ParamsE --------------------------
	.section	.text._ZN7cutlass13device_kernelIN5flash11enable_sm90INS1_16FlashAttnFwdSm90INS1_25CollectiveMainloopFwdSm90ILi2EN4cute5tupleIJNS5_1CILi1EEES8_S8_EEENS6_IJNS7_ILi128EEENS7_ILi96EEENS7_ILi64EEEEEELi256ENS_10bfloat16_tEfNS_4arch4Sm90ELb0ELb1ELb0ELb0ELb1ELb0ELb1ELb1ELb0ELb1ELb0ELb0EEENS1_21CollectiveEpilogueFwdINS6_IJSA_NS7_ILi256EEESB_EEES9_SE_SG_Li256ELb0ELb1ELb0ELb0EEENS1_30DynamicPersistentTileSchedulerILi256ELi128ELb0ELb1ELb1EEEEEEEEEvNT_6ParamsE,"ax",@progbits
	.align	128
.text._ZN7cutlass13device_kernelIN5flash11enable_sm90INS1_16FlashAttnFwdSm90INS1_25CollectiveMainloopFwdSm90ILi2EN4cute5tupleIJNS5_1CILi1EEES8_S8_EEENS6_IJNS7_ILi128EEENS7_ILi96EEENS7_ILi64EEEEEELi256ENS_10bfloat16_tEfNS_4arch4Sm90ELb0ELb1ELb0ELb0ELb1ELb0ELb1ELb1ELb0ELb1ELb0ELb0EEENS1_21CollectiveEpilogueFwdINS6_IJSA_NS7_ILi256EEESB_EEES9_SE_SG_Li256ELb0ELb1ELb0ELb0EEENS1_30DynamicPersistentTileSchedulerILi256ELi128ELb0ELb1ELb1EEEEEEEEEvNT_6ParamsE:
        .type           _ZN7cutlass13device_kernelIN5flash11enable_sm90INS1_16FlashAttnFwdSm90INS1_25CollectiveMainloopFwdSm90ILi2EN4cute5tupleIJNS5_1CILi1EEES8_S8_EEENS6_IJNS7_ILi128EEENS7_ILi96EEENS7_ILi64EEEEEELi256ENS_10bfloat16_tEfNS_4arch4Sm90ELb0ELb1ELb0ELb0ELb1ELb0ELb1ELb1ELb0ELb1ELb0ELb0EEENS1_21CollectiveEpilogueFwdINS6_IJSA_NS7_ILi256EEESB_EEES9_SE_SG_Li256ELb0ELb1ELb0ELb0EEENS1_30DynamicPersistentTileSchedulerILi256ELi128ELb0ELb1ELb1EEEEEEEEEvNT_6ParamsE,@function
        .size           _ZN7cutlass13device_kernelIN5flash11enable_sm90INS1_16FlashAttnFwdSm90INS1_25CollectiveMainloopFwdSm90ILi2EN4cute5tupleIJNS5_1CILi1EEES8_S8_EEENS6_IJNS7_ILi128EEENS7_ILi96EEENS7_ILi64EEEEEELi256ENS_10bfloat16_tEfNS_4arch4Sm90ELb0ELb1ELb0ELb0ELb1ELb0ELb1ELb1ELb0ELb1ELb0ELb0EEENS1_21CollectiveEpilogueFwdINS6_IJSA_NS7_ILi256EEESB_EEES9_SE_SG_Li256ELb0ELb1ELb0ELb0EEENS1_30DynamicPersistentTileSchedulerILi256ELi128ELb0ELb1ELb1EEEEEEEEEvNT_6ParamsE,(.L_x_25 - _ZN7cutlass13device_kernelIN5flash11enable_sm90INS1_16FlashAttnFwdSm90INS1_25CollectiveMainloopFwdSm90ILi2EN4cute5tupleIJNS5_1CILi1EEES8_S8_EEENS6_IJNS7_ILi128EEENS7_ILi96EEENS7_ILi64EEEEEELi256ENS_10bfloat16_tEfNS_4arch4Sm90ELb0ELb1ELb0ELb0ELb1ELb0ELb1ELb1ELb0ELb1ELb0ELb0EEENS1_21CollectiveEpilogueFwdINS6_IJSA_NS7_ILi256EEESB_EEES9_SE_SG_Li256ELb0ELb1ELb0ELb0EEENS1_30DynamicPersistentTileSchedulerILi256ELi128ELb0ELb1ELb1EEEEEEEEEvNT_6ParamsE)
        .other          _ZN7cutlass13device_kernelIN5flash11enable_sm90INS1_16FlashAttnFwdSm90INS1_25CollectiveMainloopFwdSm90ILi2EN4cute5tupleIJNS5_1CILi1EEES8_S8_EEENS6_IJNS7_ILi128EEENS7_ILi96EEENS7_ILi64EEEEEELi256ENS_10bfloat16_tEfNS_4arch4Sm90ELb0ELb1ELb0ELb0ELb1ELb0ELb1ELb1ELb0ELb1ELb0ELb0EEENS1_21CollectiveEpilogueFwdINS6_IJSA_NS7_ILi256EEESB_EEES9_SE_SG_Li256ELb0ELb1ELb0ELb0EEENS1_30DynamicPersistentTileSchedulerILi256ELi128ELb0ELb1ELb1EEEEEEEEEvNT_6ParamsE,@"STO_CUDA_ENTRY STV_DEFAULT"
_ZN7cutlass13device_kernelIN5flash11enable_sm90INS1_16FlashAttnFwdSm90INS1_25CollectiveMainloopFwdSm90ILi2EN4cute5tupleIJNS5_1CILi1EEES8_S8_EEENS6_IJNS7_ILi128EEENS7_ILi96EEENS7_ILi64EEEEEELi256ENS_10bfloat16_tEfNS_4arch4Sm90ELb0ELb1ELb0ELb0ELb1ELb0ELb1ELb1ELb0ELb1ELb0ELb0EEENS1_21CollectiveEpilogueFwdINS6_IJSA_NS7_ILi256EEESB_EEES9_SE_SG_Li256ELb0ELb1ELb0ELb0EEENS1_30DynamicPersistentTileSchedulerILi256ELi128ELb0ELb1ELb1EEEEEEEEEvNT_6ParamsE:
[----:B------:R-:W-:Y:S01]  /*0000*/  LDC R1, c[0x0][0x37c] ;  /* 0x0000df00ff017b82 */ /* 0x000fe20000000800 */
[----:B------:R-:W-:Y:S05]  /*0010*/  EXIT ;  /* 0x000000000000794d */ /* 0x000fea0003800000 */
.L_x_7:
        /* <DEDUP_REMOVED lines=14> */
.L_x_25:


//--------------------- .text._ZN7cutlass13device_kernelIN5flash11enable_sm90INS1_16FlashAttnFwdSm90INS1_25CollectiveMainloopFwdSm90ILi2EN4cute5tupleIJNS5_1CILi1EEES8_S8_EEENS6_IJNS7_ILi128EEENS7_ILi96EEENS7_ILi64EEEEEELi256ENS_10bfloat16_tEfNS_4arch4Sm90ELb0ELb1ELb0ELb1ELb1ELb0ELb0ELb1ELb0ELb1ELb0ELb0EEENS1_21CollectiveEpilogueFwdINS6_IJSA_NS7_ILi256EEESB_EEES9_SE_SG_Li256ELb1ELb1ELb0ELb0EEENS1_36VarlenDynamicPersistentTileSchedulerILi128ELi96ELi256ELi128ELb0ELb1ELb1ELb1ELb0ELb1EEEEEEEEEvNT_6ParamsE --------------------------
	.section	.text._ZN7cutlass13device_kernelIN5flash11enable_sm90INS1_16FlashAttnFwdSm90INS1_25CollectiveMainloopFwdSm90ILi2EN4cute5tupleIJNS5_1CILi1EEES8_S8_EEENS6_IJNS7_ILi128EEENS7_ILi96EEENS7_ILi64EEEEEELi256ENS_10bfloat16_tEfNS_4arch4Sm90ELb0ELb1ELb0ELb1ELb1ELb0ELb0ELb1ELb0ELb1ELb0ELb0EEENS1_21CollectiveEpilogueFwdINS6_IJSA_NS7_ILi256EEESB_EEES9_SE_SG_Li256ELb1ELb1ELb0ELb0EEENS1_36VarlenDynamicPersistentTileSchedulerILi128ELi96ELi256ELi128ELb0ELb1ELb1ELb1ELb0ELb1EEEEEEEEEvNT_6ParamsE,"ax",@progbits
	.align	128
.text._ZN7cutlass13device_kernelIN5flash11enable_sm90INS1_16FlashAttnFwdSm90INS1_25CollectiveMainloopFwdSm90ILi2EN4cute5tupleIJNS5_1CILi1EEES8_S8_EEENS6_IJNS7_ILi128EEENS7_ILi96EEENS7_ILi64EEEEEELi256ENS_10bfloat16_tEfNS_4arch4Sm90ELb0ELb1ELb0ELb1ELb1ELb0ELb0ELb1ELb0ELb1ELb0ELb0EEENS1_21CollectiveEpilogueFwdINS6_IJSA_NS7_ILi256EEESB_EEES9_SE_SG_Li256ELb1ELb1ELb0ELb0EEENS1_36VarlenDynamicPersistentTileSchedulerILi128ELi96ELi256ELi128ELb0ELb1ELb1ELb1ELb0ELb1EEEEEEEEEvNT_6ParamsE:
        .type           _ZN7cutlass13device_kernelIN5flash11enable_sm90INS1_16FlashAttnFwdSm90INS1_25CollectiveMainloopFwdSm90ILi2EN4cute5tupleIJNS5_1CILi1EEES8_S8_EEENS6_IJNS7_ILi128EEENS7_ILi96EEENS7_ILi64EEEEEELi256ENS_10bfloat16_tEfNS_4arch4Sm90ELb0ELb1ELb0ELb1ELb1ELb0ELb0ELb1ELb0ELb1ELb0ELb0EEENS1_21CollectiveEpilogueFwdINS6_IJSA_NS7_ILi256EEESB_EEES9_SE_SG_Li256ELb1ELb1ELb0ELb0EEENS1_36VarlenDynamicPersistentTileSchedulerILi128ELi96ELi256ELi128ELb0ELb1ELb1ELb1ELb0ELb1EEEEEEEEEvNT_6ParamsE,@function
        .size           _ZN7cutlass13device_kernelIN5flash11enable_sm90INS1_16FlashAttnFwdSm90INS1_25CollectiveMainloopFwdSm90ILi2EN4cute5tupleIJNS5_1CILi1EEES8_S8_EEENS6_IJNS7_ILi128EEENS7_ILi96EEENS7_ILi64EEEEEELi256ENS_10bfloat16_tEfNS_4arch4Sm90ELb0ELb1ELb0ELb1ELb1ELb0ELb0ELb1ELb0ELb1ELb0ELb0EEENS1_21CollectiveEpilogueFwdINS6_IJSA_NS7_ILi256EEESB_EEES9_SE_SG_Li256ELb1ELb1ELb0ELb0EEENS1_36VarlenDynamicPersistentTileSchedulerILi128ELi96ELi256ELi128ELb0ELb1ELb1ELb1ELb0ELb1EEEEEEEEEvNT_6ParamsE,(.L_x_26 - _ZN7cutlass13device_kernelIN5flash11enable_sm90INS1_16FlashAttnFwdSm90INS1_25CollectiveMainloopFwdSm90ILi2EN4cute5tupleIJNS5_1CILi1EEES8_S8_EEENS6_IJNS7_ILi128EEENS7_ILi96EEENS7_ILi64EEEEEELi256ENS_10bfloat16_tEfNS_4arch4Sm90ELb0ELb1ELb0ELb1ELb1ELb0ELb0ELb1ELb0ELb1ELb0ELb0EEENS1_21CollectiveEpilogueFwdINS6_IJSA_NS7_ILi256EEESB_EEES9_SE_SG_Li256ELb1ELb1ELb0ELb0EEENS1_36VarlenDynamicPersistentTileSchedulerILi128ELi96ELi256ELi128ELb0ELb1ELb1ELb1ELb0ELb1EEEEEEEEEvNT_6ParamsE)
        .other          _ZN7cutlass13device_kernelIN5flash11enable_sm90INS1_16FlashAttnFwdSm90INS1_25CollectiveMainloopFwdSm90ILi2EN4cute5tupleIJNS5_1CILi1EEES8_S8_EEENS6_IJNS7_ILi128EEENS7_ILi96EEENS7_ILi64EEEEEELi256ENS_10bfloat16_tEfNS_4arch4Sm90ELb0ELb1ELb0ELb1ELb1ELb0ELb0ELb1ELb0ELb1ELb0ELb0EEENS1_21CollectiveEpilogueFwdINS6_IJSA_NS7_ILi256EEESB_EEES9_SE_SG_Li256ELb1ELb1ELb0ELb0EEENS1_36VarlenDynamicPersistentTileSchedulerILi128ELi96ELi256ELi128ELb0ELb1ELb1ELb1ELb0ELb1EEEEEEEEEvNT_6ParamsE,@"STO_CUDA_ENTRY STV_DEFAULT"
_ZN7cutlass13device_kernelIN5flash11enable_sm90INS1_16FlashAttnFwdSm90INS1_25CollectiveMainloopFwdSm90ILi2EN4cute5tupleIJNS5_1CILi1EEES8_S8_EEENS6_IJNS7_ILi128EEENS7_ILi96EEENS7_ILi64EEEEEELi256ENS_10bfloat16_tEfNS_4arch4Sm90ELb0ELb1ELb0ELb1ELb1ELb0ELb0ELb1ELb0ELb1ELb0ELb0EEENS1_21CollectiveEpilogueFwdINS6_IJSA_NS7_ILi256EEESB_EEES9_SE_SG_Li256ELb1ELb1ELb0ELb0EEENS1_36VarlenDynamicPersistentTileSchedulerILi128ELi96ELi256ELi128ELb0ELb1ELb1ELb1ELb0ELb1EEEEEEEEEvNT_6ParamsE:
[----:B------:R-:W-:Y:S01]  /*0000*/  LDC R1, c[0x0][0x37c] ;  /* 0x0000df00ff017b82 */ /* 0x000fe20000000800 */
[----:B------:R-:W-:Y:S05]  /*0010*/  EXIT ;  /* 0x000000000000794d */ /* 0x000fea0003800000 */
.L_x_8:
        /* <DEDUP_REMOVED lines=14> */
.L_x_26:


//--------------------- .text._ZN7cutlass13device_kernelIN5flash11enable_sm90INS1_16FlashAttnFwdSm90INS1_25CollectiveMainloopFwdSm90ILi2EN4cute5tupleIJNS5_1CILi1EEES8_S8_EEENS6_IJNS7_ILi128EEENS7_ILi96EEENS7_ILi64EEEEEELi256ENS_10bfloat16_tEfNS_4arch4Sm90ELb0ELb1ELb0ELb1ELb1ELb1ELb0ELb1ELb0ELb1ELb0ELb0EEENS1_21CollectiveEpilogueFwdINS6_IJSA_NS7_ILi256EEESB_EEES9_SE_SG_Li256ELb1ELb1ELb0ELb0EEENS1_36VarlenDynamicPersistentTileSchedulerILi128ELi96ELi256ELi128ELb0ELb1ELb1ELb1ELb0ELb1EEEEEEEEEvNT_6ParamsE --------------------------
	.section	.text._ZN7cutlass13device_kernelIN5flash11enable_sm90INS1_16FlashAttnFwdSm90INS1_25CollectiveMainloopFwdSm90ILi2EN4cute5tupleIJNS5_1CILi1EEES8_S8_EEENS6_IJNS7_ILi128EEENS7_ILi96EEENS7_ILi64EEEEEELi256ENS_10bfloat16_tEfNS_4arch4Sm90ELb0ELb1ELb0ELb1ELb1ELb1ELb0ELb1ELb0ELb1ELb0ELb0EEENS1_21CollectiveEpilogueFwdINS6_IJSA_NS7_ILi256EEESB_EEES9_SE_SG_Li256ELb1ELb1ELb0ELb0EEENS1_36VarlenDynamicPersistentTileSchedulerILi128ELi96ELi256ELi128ELb0ELb1ELb1ELb1ELb0ELb1EEEEEEEEEvNT_6ParamsE,"ax",@progbits
	.align	128
.text._ZN7cutlass13device_kernelIN5flash11enable_sm90INS1_16FlashAttnFwdSm90INS1_25CollectiveMainloopFwdSm90ILi2EN4cute5tupleIJNS5_1CILi1EEES8_S8_EEENS6_IJNS7_ILi128EEENS7_ILi96EEENS7_ILi64EEEEEELi256ENS_10bfloat16_tEfNS_4arch4Sm90ELb0ELb1ELb0ELb1ELb1ELb1ELb0ELb1ELb0ELb1ELb0ELb0EEENS1_21CollectiveEpilogueFwdINS6_IJSA_NS7_ILi256EEESB_EEES9_SE_SG_Li256ELb1ELb1ELb0ELb0EEENS1_36VarlenDynamicPersistentTileSchedulerILi128ELi96ELi256ELi128ELb0ELb1ELb1ELb1ELb0ELb1EEEEEEEEEvNT_6ParamsE:
        .type           _ZN7cutlass13device_kernelIN5flash11enable_sm90INS1_16FlashAttnFwdSm90INS1_25CollectiveMainloopFwdSm90ILi2EN4cute5tupleIJNS5_1CILi1EEES8_S8_EEENS6_IJNS7_ILi128EEENS7_ILi96EEENS7_ILi64EEEEEELi256ENS_10bfloat16_tEfNS_4arch4Sm90ELb0ELb1ELb0ELb1ELb1ELb1ELb0ELb1ELb0ELb1ELb0ELb0EEENS1_21CollectiveEpilogueFwdINS6_IJSA_NS7_ILi256EEESB_EEES9_SE_SG_Li256ELb1ELb1ELb0ELb0EEENS1_36VarlenDynamicPersistentTileSchedulerILi128ELi96ELi256ELi128ELb0ELb1ELb1ELb1ELb0ELb1EEEEEEEEEvNT_6ParamsE,@function
        .size           _ZN7cutlass13device_kernelIN5flash11enable_sm90INS1_16FlashAttnFwdSm90INS1_25CollectiveMainloopFwdSm90ILi2EN4cute5tupleIJNS5_1CILi1EEES8_S8_EEENS6_IJNS7_ILi128EEENS7_ILi96EEENS7_ILi64EEEEEELi256ENS_10bfloat16_tEfNS_4arch4Sm90ELb0ELb1ELb0ELb1ELb1ELb1ELb0ELb1ELb0ELb1ELb0ELb0EEENS1_21CollectiveEpilogueFwdINS6_IJSA_NS7_ILi256EEESB_EEES9_SE_SG_Li256ELb1ELb1ELb0ELb0EEENS1_36VarlenDynamicPersistentTileSchedulerILi128ELi96ELi256ELi128ELb0ELb1ELb1ELb1ELb0ELb1EEEEEEEEEvNT_6ParamsE,(.L_x_27 - _ZN7cutlass13device_kernelIN5flash11enable_sm90INS1_16FlashAttnFwdSm90INS1_25CollectiveMainloopFwdSm90ILi2EN4cute5tupleIJNS5_1CILi1EEES8_S8_EEENS6_IJNS7_ILi128EEENS7_ILi96EEENS7_ILi64EEEEEELi256ENS_10bfloat16_tEfNS_4arch4Sm90ELb0ELb1ELb0ELb1ELb1ELb1ELb0ELb1ELb0ELb1ELb0ELb0EEENS1_21CollectiveEpilogueFwdINS6_IJSA_NS7_ILi256EEESB_EEES9_SE_SG_Li256ELb1ELb1ELb0ELb0EEENS1_36VarlenDynamicPersistentTileSchedulerILi128ELi96ELi256ELi128ELb0ELb1ELb1ELb1ELb0ELb1EEEEEEEEEvNT_6ParamsE)
        .other          _ZN7cutlass13device_kernelIN5flash11enable_sm90INS1_16FlashAttnFwdSm90INS1_25CollectiveMainloopFwdSm90ILi2EN4cute5tupleIJNS5_1CILi1EEES8_S8_EEENS6_IJNS7_ILi128EEENS7_ILi96EEENS7_ILi64EEEEEELi256ENS_10bfloat16_tEfNS_4arch4Sm90ELb0ELb1ELb0ELb1ELb1ELb1ELb0ELb1ELb0ELb1ELb0ELb0EEENS1_21CollectiveEpilogueFwdINS6_IJSA_NS7_ILi256EEESB_EEES9_SE_SG_Li256ELb1ELb1ELb0ELb0EEENS1_36VarlenDynamicPersistentTileSchedulerILi128ELi96ELi256ELi128ELb0ELb1ELb1ELb1ELb0ELb1EEEEEEEEEvNT_6ParamsE,@"STO_CUDA_ENTRY STV_DEFAULT"
_ZN7cutlass13device_kernelIN5flash11enable_sm90INS1_16FlashAttnFwdSm90INS1_25CollectiveMainloopFwdSm90ILi2EN4cute5tupleIJNS5_1CILi1EEES8_S8_EEENS6_IJNS7_ILi128EEENS7_ILi96EEENS7_ILi64EEEEEELi256ENS_10bfloat16_tEfNS_4arch4Sm90ELb0ELb1ELb0ELb1ELb1ELb1ELb0ELb1ELb0ELb1ELb0ELb0EEENS1_21CollectiveEpilogueFwdINS6_IJSA_NS7_ILi256EEESB_EEES9_SE_SG_Li256ELb1ELb1ELb0ELb0EEENS1_36VarlenDynamicPersistentTileSchedulerILi128ELi96ELi256ELi128ELb0ELb1ELb1ELb1ELb0ELb1EEEEEEEEEvNT_6ParamsE:
[----:B------:R-:W-:Y:S01]  /*0000*/  LDC R1, c[0x0][0x37c] ;  /* 0x0000df00ff017b82 */ /* 0x000fe20000000800 */
[----:B------:R-:W-:Y:S05]  /*0010*/  EXIT ;  /* 0x000000000000794d */ /* 0x000fea0003800000 */
.L_x_9:
        /* <DEDUP_REMOVED lines=14> */
.L_x_27:


//--------------------- .text._ZN7cutlass13device_kernelIN5flash11enable_sm90INS1_16FlashAttnFwdSm90INS1_25CollectiveMainloopFwdSm90ILi2EN4cute5tupleIJNS5_1CILi1EEES8_S8_EEENS6_IJNS7_ILi128EEENS7_ILi96EEENS7_ILi64EEEEEELi256ENS_10bfloat16_tEfNS_4arch4Sm90ELb0ELb1ELb0ELb1ELb1ELb0ELb1ELb1ELb0ELb1ELb0ELb0EEENS1_21CollectiveEpilogueFwdINS6_IJSA_NS7_ILi256EEESB_EEES9_SE_SG_Li256ELb1ELb1ELb0ELb0EEENS1_36VarlenDynamicPersistentTileSchedulerILi128ELi96ELi256ELi128ELb0ELb1ELb1ELb1ELb0ELb1EEEEEEEEEvNT_6ParamsE --------------------------
	.section	.text._ZN7cutlass13device_kernelIN5flash11enable_sm90INS1_16FlashAttnFwdSm90INS1_25CollectiveMainloopFwdSm90ILi2EN4cute5tupleIJNS5_1CILi1EEES8_S8_EEENS6_IJNS7_ILi128EEENS7_ILi96EEENS7_ILi64EEEEEELi256ENS_10bfloat16_tEfNS_4arch4Sm90ELb0ELb1ELb0ELb1ELb1ELb0ELb1ELb1ELb0ELb1ELb0ELb0EEENS1_21CollectiveEpilogueFwdINS6_IJSA_NS7_ILi256EEESB_EEES9_SE_SG_Li256ELb1ELb1ELb0ELb0EEENS1_36VarlenDynamicPersistentTileSchedulerILi128ELi96ELi256ELi128ELb0ELb1ELb1ELb1ELb0ELb1EEEEEEEEEvNT_6ParamsE,"ax",@progbits
	.align	128
.text._ZN7cutlass13device_kernelIN5flash11enable_sm90INS1_16FlashAttnFwdSm90INS1_25CollectiveMainloopFwdSm90ILi2EN4cute5tupleIJNS5_1CILi1EEES8_S8_EEENS6_IJNS7_ILi128EEENS7_ILi96EEENS7_ILi64EEEEEELi256ENS_10bfloat16_tEfNS_4arch4Sm90ELb0ELb1ELb0ELb1ELb1ELb0ELb1ELb1ELb0ELb1ELb0ELb0EEENS1_21CollectiveEpilogueFwdINS6_IJSA_NS7_ILi256EEESB_EEES9_SE_SG_Li256ELb1ELb1ELb0ELb0EEENS1_36VarlenDynamicPersistentTileSchedulerILi128ELi96ELi256ELi128ELb0ELb1ELb1ELb1ELb0ELb1EEEEEEEEEvNT_6ParamsE:
        .type           _ZN7cutlass13device_kernelIN5flash11enable_sm90INS1_16FlashAttnFwdSm90INS1_25CollectiveMainloopFwdSm90ILi2EN4cute5tupleIJNS5_1CILi1EEES8_S8_EEENS6_IJNS7_ILi128EEENS7_ILi96EEENS7_ILi64EEEEEELi256ENS_10bfloat16_tEfNS_4arch4Sm90ELb0ELb1ELb0ELb1ELb1ELb0ELb1ELb1ELb0ELb1ELb0ELb0EEENS1_21CollectiveEpilogueFwdINS6_IJSA_NS7_ILi256EEESB_EEES9_SE_SG_Li256ELb1ELb1ELb0ELb0EEENS1_36VarlenDynamicPersistentTileSchedulerILi128ELi96ELi256ELi128ELb0ELb1ELb1ELb1ELb0ELb1EEEEEEEEEvNT_6ParamsE,@function
        .size           _ZN7cutlass13device_kernelIN5flash11enable_sm90INS1_16FlashAttnFwdSm90INS1_25CollectiveMainloopFwdSm90ILi2EN4cute5tupleIJNS5_1CILi1EEES8_S8_EEENS6_IJNS7_ILi128EEENS7_ILi96EEENS7_ILi64EEEEEELi256ENS_10bfloat16_tEfNS_4arch4Sm90ELb0ELb1ELb0ELb1ELb1ELb0ELb1ELb1ELb0ELb1ELb0ELb0EEENS1_21CollectiveEpilogueFwdINS6_IJSA_NS7_ILi256EEESB_EEES9_SE_SG_Li256ELb1ELb1ELb0ELb0EEENS1_36VarlenDynamicPersistentTileSchedulerILi128ELi96ELi256ELi128ELb0ELb1ELb1ELb1ELb0ELb1EEEEEEEEEvNT_6ParamsE,(.L_x_28 - _ZN7cutlass13device_kernelIN5flash11enable_sm90INS1_16FlashAttnFwdSm90INS1_25CollectiveMainloopFwdSm90ILi2EN4cute5tupleIJNS5_1CILi1EEES8_S8_EEENS6_IJNS7_ILi128EEENS7_ILi96EEENS7_ILi64EEEEEELi256ENS_10bfloat16_tEfNS_4arch4Sm90ELb0ELb1ELb0ELb1ELb1ELb0ELb1ELb1ELb0ELb1ELb0ELb0EEENS1_21CollectiveEpilogueFwdINS6_IJSA_NS7_ILi256EEESB_EEES9_SE_SG_Li256ELb1ELb1ELb0ELb0EEENS1_36VarlenDynamicPersistentTileSchedulerILi128ELi96ELi256ELi128ELb0ELb1ELb1ELb1ELb0ELb1EEEEEEEEEvNT_6ParamsE)
        .other          _ZN7cutlass13device_kernelIN5flash11enable_sm90INS1_16FlashAttnFwdSm90INS1_25CollectiveMainloopFwdSm90ILi2EN4cute5tupleIJNS5_1CILi1EEES8_S8_EEENS6_IJNS7_ILi128EEENS7_ILi96EEENS7_ILi64EEEEEELi256ENS_10bfloat16_tEfNS_4arch4Sm90ELb0ELb1ELb0ELb1ELb1ELb0ELb1ELb1ELb0ELb1ELb0ELb0EEENS1_21CollectiveEpilogueFwdINS6_IJSA_NS7_ILi256EEESB_EEES9_SE_SG_Li256ELb1ELb1ELb0ELb0EEENS1_36VarlenDynamicPersistentTileSchedulerILi128ELi96ELi256ELi128ELb0ELb1ELb1ELb1ELb0ELb1EEEEEEEEEvNT_6ParamsE,@"STO_CUDA_ENTRY STV_DEFAULT"
_ZN7cutlass13device_kernelIN5flash11enable_sm90INS1_16FlashAttnFwdSm90INS1_25CollectiveMainloopFwdSm90ILi2EN4cute5tupleIJNS5_1CILi1EEES8_S8_EEENS6_IJNS7_ILi128EEENS7_ILi96EEENS7_ILi64EEEEEELi256ENS_10bfloat16_tEfNS_4arch4Sm90ELb0ELb1ELb0ELb1ELb1ELb0ELb1ELb1ELb0ELb1ELb0ELb0EEENS1_21CollectiveEpilogueFwdINS6_IJSA_NS7_ILi256EEESB_EEES9_SE_SG_Li256ELb1ELb1ELb0ELb0EEENS1_36VarlenDynamicPersistentTileSchedulerILi128ELi96ELi256ELi128ELb0ELb1ELb1ELb1ELb0ELb1EEEEEEEEEvNT_6ParamsE:
[----:B------:R-:W-:Y:S01]  /*0000*/  LDC R1, c[0x0][0x37c] ;  /* 0x0000df00ff017b82 */ /* 0x000fe20000000800 */
[----:B------:R-:W-:Y:S05]  /*0010*/  EXIT ;  /* 0x000000000000794d */ /* 0x000fea0003800000 */
.L_x_10:
        /* <DEDUP_REMOVED lines=14> */
.L_x_28:


//--------------------- .text._ZN7cutlass13device_kernelIN5flash11enable_sm90INS1_16FlashAttnFwdSm90INS1_25CollectiveMainloopFwdSm90ILi2EN4cute5tupleIJNS5_1CILi1EEES8_S8_EEENS6_IJNS7_ILi128EEENS7_ILi96EEENS7_ILi64EEEEEELi256ENS_10bfloat16_tEfNS_4arch4Sm90ELb0ELb1ELb0ELb1ELb1ELb1ELb1ELb1ELb0ELb1ELb0ELb0EEENS1_21CollectiveEpilogueFwdINS6_IJSA_NS7_ILi256EEESB_EEES9_SE_SG_Li256ELb1ELb1ELb0ELb0EEENS1_36VarlenDynamicPersistentTileSchedulerILi128ELi96ELi256ELi128ELb0ELb1ELb1ELb1ELb0ELb1EEEEEEEEEvNT_6ParamsE --------------------------
	.section	.text._ZN7cutlass13device_kernelIN5flash11enable_sm90INS1_16FlashAttnFwdSm90INS1_25CollectiveMainloopFwdSm90ILi2EN4cute5tupleIJNS5_1CILi1EEES8_S8_EEENS6_IJNS7_ILi128EEENS7_ILi96EEENS7_ILi64EEEEEELi256ENS_10bfloat16_tEfNS_4arch4Sm90ELb0ELb1ELb0ELb1ELb1ELb1ELb1ELb1ELb0ELb1ELb0ELb0EEENS1_21CollectiveEpilogueFwdINS6_IJSA_NS7_ILi256EEESB_EEES9_SE_SG_Li256ELb1ELb1ELb0ELb0EEENS1_36VarlenDynamicPersistentTileSchedulerILi128ELi96ELi256ELi128ELb0ELb1ELb1ELb1ELb0ELb1EEEEEEEEEvNT_6ParamsE,"ax",@progbits
	.align	128
.text._ZN7cutlass13device_kernelIN5flash11enable_sm90INS1_16FlashAttnFwdSm90INS1_25CollectiveMainloopFwdSm90ILi2EN4cute5tupleIJNS5_1CILi1EEES8_S8_EEENS6_IJNS7_ILi128EEENS7_ILi96EEENS7_ILi64EEEEEELi256ENS_10bfloat16_tEfNS_4arch4Sm90ELb0ELb1ELb0ELb1ELb1ELb1ELb1ELb1ELb0ELb1ELb0ELb0EEENS1_21CollectiveEpilogueFwdINS6_IJSA_NS7_ILi256EEESB_EEES9_SE_SG_Li256ELb1ELb1ELb0ELb0EEENS1_36VarlenDynamicPersistentTileSchedulerILi128ELi96ELi256ELi128ELb0ELb1ELb1ELb1ELb0ELb1EEEEEEEEEvNT_6ParamsE:
        .type           _ZN7cutlass13device_kernelIN5flash11enable_sm90INS1_16FlashAttnFwdSm90INS1_25CollectiveMainloopFwdSm90ILi2EN4cute5tupleIJNS5_1CILi1EEES8_S8_EEENS6_IJNS7_ILi128EEENS7_ILi96EEENS7_ILi64EEEEEELi256ENS_10bfloat16_tEfNS_4arch4Sm90ELb0ELb1ELb0ELb1ELb1ELb1ELb1ELb1ELb0ELb1ELb0ELb0EEENS1_21CollectiveEpilogueFwdINS6_IJSA_NS7_ILi256EEESB_EEES9_SE_SG_Li256ELb1ELb1ELb0ELb0EEENS1_36VarlenDynamicPersistentTileSchedulerILi128ELi96ELi256ELi128ELb0ELb1ELb1ELb1ELb0ELb1EEEEEEEEEvNT_6ParamsE,@function
        .size           _ZN7cutlass13device_kernelIN5flash11enable_sm90INS1_16FlashAttnFwdSm90INS1_25CollectiveMainloopFwdSm90ILi2EN4cute5tupleIJNS5_1CILi1EEES8_S8_EEENS6_IJNS7_ILi128EEENS7_ILi96EEENS7_ILi64EEEEEELi256ENS_10bfloat16_tEfNS_4arch4Sm90ELb0ELb1ELb0ELb1ELb1ELb1ELb1ELb1ELb0ELb1ELb0ELb0EEENS1_21CollectiveEpilogueFwdINS6_IJSA_NS7_ILi256EEESB_EEES9_SE_SG_Li256ELb1ELb1ELb0ELb0EEENS1_36VarlenDynamicPersistentTileSchedulerILi128ELi96ELi256ELi128ELb0ELb1ELb1ELb1ELb0ELb1EEEEEEEEEvNT_6ParamsE,(.L_x_29 - _ZN7cutlass13device_kernelIN5flash11enable_sm90INS1_16FlashAttnFwdSm90INS1_25CollectiveMainloopFwdSm90ILi2EN4cute5tupleIJNS5_1CILi1EEES8_S8_EEENS6_IJNS7_ILi128EEENS7_ILi96EEENS7_ILi64EEEEEELi256ENS_10bfloat16_tEfNS_4arch4Sm90ELb0ELb1ELb0ELb1ELb1ELb1ELb1ELb1ELb0ELb1ELb0ELb0EEENS1_21CollectiveEpilogueFwdINS6_IJSA_NS7_ILi256EEESB_EEES9_SE_SG_Li256ELb1ELb1ELb0ELb0EEENS1_36VarlenDynamicPersistentTileSchedulerILi128ELi96ELi256ELi128ELb0ELb1ELb1ELb1ELb0ELb1EEEEEEEEEvNT_6ParamsE)
        .other          _ZN7cutlass13device_kernelIN5flash11enable_sm90INS1_16FlashAttnFwdSm90INS1_25CollectiveMainloopFwdSm90ILi2EN4cute5tupleIJNS5_1CILi1EEES8_S8_EEENS6_IJNS7_ILi128EEENS7_ILi96EEENS7_ILi64EEEEEELi256ENS_10bfloat16_tEfNS_4arch4Sm90ELb0ELb1ELb0ELb1ELb1ELb1ELb1ELb1ELb0ELb1ELb0ELb0EEENS1_21CollectiveEpilogueFwdINS6_IJSA_NS7_ILi256EEESB_EEES9_SE_SG_Li256ELb1ELb1ELb0ELb0EEENS1_36VarlenDynamicPersistentTileSchedulerILi128ELi96ELi256ELi128ELb0ELb1ELb1ELb1ELb0ELb1EEEEEEEEEvNT_6ParamsE,@"STO_CUDA_ENTRY STV_DEFAULT"
_ZN7cutlass13device_kernelIN5flash11enable_sm90INS1_16FlashAttnFwdSm90INS1_25CollectiveMainloopFwdSm90ILi2EN4cute5tupleIJNS5_1CILi1EEES8_S8_EEENS6_IJNS7_ILi128EEENS7_ILi96EEENS7_ILi64EEEEEELi256ENS_10bfloat16_tEfNS_4arch4Sm90ELb0ELb1ELb0ELb1ELb1ELb1ELb1ELb1ELb0ELb1ELb0ELb0EEENS1_21CollectiveEpilogueFwdINS6_IJSA_NS7_ILi256EEESB_EEES9_SE_SG_Li256ELb1ELb1ELb0ELb0EEENS1_36VarlenDynamicPersistentTileSchedulerILi128ELi96ELi256ELi128ELb0ELb1ELb1ELb1ELb0ELb1EEEEEEEEEvNT_6ParamsE:
[----:B------:R-:W-:Y:S01]  /*0000*/  LDC R1, c[0x0][0x37c] ;  /* 0x0000df00ff017b82 */ /* 0x000fe20000000800 */
[----:B------:R-:W-:Y:S05]  /*0010*/  EXIT ;  /* 0x000000000000794d */ /* 0x000fea0003800000 */
.L_x_11:
        /* <DEDUP_REMOVED lines=14> */
.L_x_29:


//--------------------- .text._ZN7cutlass13device_kernelIN5flash11enable_sm90INS1_16FlashAttnFwdSm90INS1_25CollectiveMainloopFwdSm90ILi2EN4cute5tupleIJNS5_1CILi1EEES8_S8_EEENS6_IJNS7_ILi128EEENS7_ILi96EEENS7_ILi64EEEEEELi256ENS_10bfloat16_tEfNS_4arch4Sm90ELb1ELb0ELb0ELb0ELb1ELb0ELb0ELb1ELb0ELb1ELb0ELb0EEENS1_21CollectiveEpilogueFwdINS6_IJSA_NS7_ILi256EEESB_EEES9_SE_SG_Li256ELb0ELb1ELb0ELb0EEENS1_30DynamicPersistentTileSchedulerILi256ELi128ELb0ELb1ELb1EEEEEEEEEvNT_6ParamsE --------------------------
	.section	.text._ZN7cutlass13device_kernelIN5flash11enable_sm90INS1_16FlashAttnFwdSm90INS1_25CollectiveMainloopFwdSm90ILi2EN4cute5tupleIJNS5_1CILi1EEES8_S8_EEENS6_IJNS7_ILi128EEENS7_ILi96EEENS7_ILi64EEEEEELi256ENS_10bfloat16_tEfNS_4arch4Sm90ELb1ELb0ELb0ELb0ELb1ELb0ELb0ELb1ELb0ELb1ELb0ELb0EEENS1_21CollectiveEpilogueFwdINS6_IJSA_NS7_ILi256EEESB_EEES9_SE_SG_Li256ELb0ELb1ELb0ELb0EEENS1_30DynamicPersistentTileSchedulerILi256ELi128ELb0ELb1ELb1EEEEEEEEEvNT_6ParamsE,"ax",@progbits
	.align	128
.text._ZN7cutlass13device_kernelIN5flash11enable_sm90INS1_16FlashAttnFwdSm90INS1_25CollectiveMainloopFwdSm90ILi2EN4cute5tupleIJNS5_1CILi1EEES8_S8_EEENS6_IJNS7_ILi128EEENS7_ILi96EEENS7_ILi64EEEEEELi256ENS_10bfloat16_tEfNS_4arch4Sm90ELb1ELb0ELb0ELb0ELb1ELb0ELb0ELb1ELb0ELb1ELb0ELb0EEENS1_21CollectiveEpilogueFwdINS6_IJSA_NS7_ILi256EEESB_EEES9_SE_SG_Li256ELb0ELb1ELb0ELb0EEENS1_30DynamicPersistentTileSchedulerILi256ELi128ELb0ELb1ELb1EEEEEEEEEvNT_6ParamsE:
        .type           _ZN7cutlass13device_kernelIN5flash11enable_sm90INS1_16FlashAttnFwdSm90INS1_25CollectiveMainloopFwdSm90ILi2EN4cute5tupleIJNS5_1CILi1EEES8_S8_EEENS6_IJNS7_ILi128EEENS7_ILi96EEENS7_ILi64EEEEEELi256ENS_10bfloat16_tEfNS_4arch4Sm90ELb1ELb0ELb0ELb0ELb1ELb0ELb0ELb1ELb0ELb1ELb0ELb0EEENS1_21CollectiveEpilogueFwdINS6_IJSA_NS7_ILi256EEESB_EEES9_SE_SG_Li256ELb0ELb1ELb0ELb0EEENS1_30DynamicPersistentTileSchedulerILi256ELi128ELb0ELb1ELb1EEEEEEEEEvNT_6ParamsE,@function
        .size           _ZN7cutlass13device_kernelIN5flash11enable_sm90INS1_16FlashAttnFwdSm90INS1_25CollectiveMainloopFwdSm90ILi2EN4cute5tupleIJNS5_1CILi1EEES8_S8_EEENS6_IJNS7_ILi128EEENS7_ILi96EEENS7_ILi64EEEEEELi256ENS_10bfloat16_tEfNS_4arch4Sm90ELb1ELb0ELb0ELb0ELb1ELb0ELb0ELb1ELb0ELb1ELb0ELb0EEENS1_21CollectiveEpilogueFwdINS6_IJSA_NS7_ILi256EEESB_EEES9_SE_SG_Li256ELb0ELb1ELb0ELb0EEENS1_30DynamicPersistentTileSchedulerILi256ELi128ELb0ELb1ELb1EEEEEEEEEvNT_6ParamsE,(.L_x_30 - _ZN7cutlass13device_kernelIN5flash11enable_sm90INS1_16FlashAttnFwdSm90INS1_25CollectiveMainloopFwdSm90ILi2EN4cute5tupleIJNS5_1CILi1EEES8_S8_EEENS6_IJNS7_ILi128EEENS7_ILi96EEENS7_ILi64EEEEEELi256ENS_10bfloat16_tEfNS_4arch4Sm90ELb1ELb0ELb0ELb0ELb1ELb0ELb0ELb1ELb0ELb1ELb0ELb0EEENS1_21CollectiveEpilogueFwdINS6_IJSA_NS7_ILi256EEESB_EEES9_SE_SG_Li256ELb0ELb1ELb0ELb0EEENS1_30DynamicPersistentTileSchedulerILi256ELi128ELb0ELb1ELb1EEEEEEEEEvNT_6ParamsE)
        .other          _ZN7cutlass13device_kernelIN5flash11enable_sm90INS1_16FlashAttnFwdSm90INS1_25CollectiveMainloopFwdSm90ILi2EN4cute5tupleIJNS5_1CILi1EEES8_S8_EEENS6_IJNS7_ILi128EEENS7_ILi96EEENS7_ILi64EEEEEELi256ENS_10bfloat16_tEfNS_4arch4Sm90ELb1ELb0ELb0ELb0ELb1ELb0ELb0ELb1ELb0ELb1ELb0ELb0EEENS1_21CollectiveEpilogueFwdINS6_IJSA_NS7_ILi256EEESB_EEES9_SE_SG_Li256ELb0ELb1ELb0ELb0EEENS1_30DynamicPersistentTileSchedulerILi256ELi128ELb0ELb1ELb1EEEEEEEEEvNT_6ParamsE,@"STO_CUDA_ENTRY STV_DEFAULT"
_ZN7cutlass13device_kernelIN5flash11enable_sm90INS1_16FlashAttnFwdSm90INS1_25CollectiveMainloopFwdSm90ILi2EN4cute5tupleIJNS5_1CILi1EEES8_S8_EEENS6_IJNS7_ILi128EEENS7_ILi96EEENS7_ILi64EEEEEELi256ENS_10bfloat16_tEfNS_4arch4Sm90ELb1ELb0ELb0ELb0ELb1ELb0ELb0ELb1ELb0ELb1ELb0ELb0EEENS1_21CollectiveEpilogueFwdINS6_IJSA_NS7_ILi256EEESB_EEES9_SE_SG_Li256ELb0ELb1ELb0ELb0EEENS1_30DynamicPersistentTileSchedulerILi256ELi128ELb0ELb1ELb1EEEEEEEEEvNT_6ParamsE:
[----:B------:R-:W-:Y:S01]  /*0000*/  LDC R1, c[0x0][0x37c] ;  /* 0x0000df00ff017b82 */ /* 0x000fe20000000800 */
[----:B------:R-:W-:Y:S05]  /*0010*/  EXIT ;  /* 0x000000000000794d */ /* 0x000fea0003800000 */
.L_x_12:
        /* <DEDUP_REMOVED lines=14> */
.L_x_30:


//--------------------- .text._ZN7cutlass13device_kernelIN5flash11enable_sm90INS1_16FlashAttnFwdSm90INS1_25CollectiveMainloopFwdSm90ILi2EN4cute5tupleIJNS5_1CILi1EEES8_S8_EEENS6_IJNS7_ILi128EEENS7_ILi96EEENS7_ILi64EEEEEELi256ENS_10bfloat16_tEfNS_4arch4Sm90ELb1ELb0ELb0ELb0ELb1ELb0ELb1ELb1ELb0ELb1ELb0ELb0EEENS1_21CollectiveEpilogueFwdINS6_IJSA_NS7_ILi256EEESB_EEES9_SE_SG_Li256ELb0ELb1ELb0ELb0EEENS1_30DynamicPersistentTileSchedulerILi256ELi128ELb0ELb1ELb1EEEEEEEEEvNT_6ParamsE --------------------------
	.section	.text._ZN7cutlass13device_kernelIN5flash11enable_sm90INS1_16FlashAttnFwdSm90INS1_25CollectiveMainloopFwdSm90ILi2EN4cute5tupleIJNS5_1CILi1EEES8_S8_EEENS6_IJNS7_ILi128EEENS7_ILi96EEENS7_ILi64EEEEEELi256ENS_10bfloat16_tEfNS_4arch4Sm90ELb1ELb0ELb0ELb0ELb1ELb0ELb1ELb1ELb0ELb1ELb0ELb0EEENS1_21CollectiveEpilogueFwdINS6_IJSA_NS7_ILi256EEESB_EEES9_SE_SG_Li256ELb0ELb1ELb0ELb0EEENS1_30DynamicPersistentTileSchedulerILi256ELi128ELb0ELb1ELb1EEEEEEEEEvNT_6ParamsE,"ax",@progbits
	.align	128
.text._ZN7cutlass13device_kernelIN5flash11enable_sm90INS1_16FlashAttnFwdSm90INS1_25CollectiveMainloopFwdSm90ILi2EN4cute5tupleIJNS5_1CILi1EEES8_S8_EEENS6_IJNS7_ILi128EEENS7_ILi96EEENS7_ILi64EEEEEELi256ENS_10bfloat16_tEfNS_4arch4Sm90ELb1ELb0ELb0ELb0ELb1ELb0ELb1ELb1ELb0ELb1ELb0ELb0EEENS1_21CollectiveEpilogueFwdINS6_IJSA_NS7_ILi256EEESB_EEES9_SE_SG_Li256ELb0ELb1ELb0ELb0EEENS1_30DynamicPersistentTileSchedulerILi256ELi128ELb0ELb1ELb1EEEEEEEEEvNT_6ParamsE:
        .type           _ZN7cutlass13device_kernelIN5flash11enable_sm90INS1_16FlashAttnFwdSm90INS1_25CollectiveMainloopFwdSm90ILi2EN4cute5tupleIJNS5_1CILi1EEES8_S8_EEENS6_IJNS7_ILi128EEENS7_ILi96EEENS7_ILi64EEEEEELi256ENS_10bfloat16_tEfNS_4arch4Sm90ELb1ELb0ELb0ELb0ELb1ELb0ELb1ELb1ELb0ELb1ELb0ELb0EEENS1_21CollectiveEpilogueFwdINS6_IJSA_NS7_ILi256EEESB_EEES9_SE_SG_Li256ELb0ELb1ELb0ELb0EEENS1_30DynamicPersistentTileSchedulerILi256ELi128ELb0ELb1ELb1EEEEEEEEEvNT_6ParamsE,@function
        .size           _ZN7cutlass13device_kernelIN5flash11enable_sm90INS1_16FlashAttnFwdSm90INS1_25CollectiveMainloopFwdSm90ILi2EN4cute5tupleIJNS5_1CILi1EEES8_S8_EEENS6_IJNS7_ILi128EEENS7_ILi96EEENS7_ILi64EEEEEELi256ENS_10bfloat16_tEfNS_4arch4Sm90ELb1ELb0ELb0ELb0ELb1ELb0ELb1ELb1ELb0ELb1ELb0ELb0EEENS1_21CollectiveEpilogueFwdINS6_IJSA_NS7_ILi256EEESB_EEES9_SE_SG_Li256ELb0ELb1ELb0ELb0EEENS1_30DynamicPersistentTileSchedulerILi256ELi128ELb0ELb1ELb1EEEEEEEEEvNT_6ParamsE,(.L_x_31 - _ZN7cutlass13device_kernelIN5flash11enable_sm90INS1_16FlashAttnFwdSm90INS1_25CollectiveMainloopFwdSm90ILi2EN4cute5tupleIJNS5_1CILi1EEES8_S8_EEENS6_IJNS7_ILi128EEENS7_ILi96EEENS7_ILi64EEEEEELi256ENS_10bfloat16_tEfNS_4arch4Sm90ELb1ELb0ELb0ELb0ELb1ELb0ELb1ELb1ELb0ELb1ELb0ELb0EEENS1_21CollectiveEpilogueFwdINS6_IJSA_NS7_ILi256EEESB_EEES9_SE_SG_Li256ELb0ELb1ELb0ELb0EEENS1_30DynamicPersistentTileSchedulerILi256ELi128ELb0ELb1ELb1EEEEEEEEEvNT_6ParamsE)
        .other          _ZN7cutlass13device_kernelIN5flash11enable_sm90INS1_16FlashAttnFwdSm90INS1_25CollectiveMainloopFwdSm90ILi2EN4cute5tupleIJNS5_1CILi1EEES8_S8_EEENS6_IJNS7_ILi128EEENS7_ILi96EEENS7_ILi64EEEEEELi256ENS_10bfloat16_tEfNS_4arch4Sm90ELb1ELb0ELb0ELb0ELb1ELb0ELb1ELb1ELb0ELb1ELb0ELb0EEENS1_21CollectiveEpilogueFwdINS6_IJSA_NS7_ILi256EEESB_EEES9_SE_SG_Li256ELb0ELb1ELb0ELb0EEENS1_30DynamicPersistentTileSchedulerILi256ELi128ELb0ELb1ELb1EEEEEEEEEvNT_6ParamsE,@"STO_CUDA_ENTRY STV_DEFAULT"
_ZN7cutlass13device_kernelIN5flash11enable_sm90INS1_16FlashAttnFwdSm90INS1_25CollectiveMainloopFwdSm90ILi2EN4cute5tupleIJNS5_1CILi1EEES8_S8_EEENS6_IJNS7_ILi128EEENS7_ILi96EEENS7_ILi64EEEEEELi256ENS_10bfloat16_tEfNS_4arch4Sm90ELb1ELb0ELb0ELb0ELb1ELb0ELb1ELb1ELb0ELb1ELb0ELb0EEENS1_21CollectiveEpilogueFwdINS6_IJSA_NS7_ILi256EEESB_EEES9_SE_SG_Li256ELb0ELb1ELb0ELb0EEENS1_30DynamicPersistentTileSchedulerILi256ELi128ELb0ELb1ELb1EEEEEEEEEvNT_6ParamsE:
[----:B------:R-:W-:Y:S01]  /*0000*/  LDC R1, c[0x0][0x37c] ;  /* 0x0000df00ff017b82 */ /* 0x000fe20000000800 */
[----:B------:R-:W-:Y:S05]  /*0010*/  EXIT ;  /* 0x000000000000794d */ /* 0x000fea0003800000 */
.L_x_13:
        /* <DEDUP_REMOVED lines=14> */
.L_x_31:


//--------------------- .text._ZN7cutlass13device_kernelIN5flash11enable_sm90INS1_16FlashAttnFwdSm90INS1_25CollectiveMainloopFwdSm90ILi2EN4cute5tupleIJNS5_1CILi1EEES8_S8_EEENS6_IJNS7_ILi128EEENS7_ILi96EEENS7_ILi64EEEEEELi256ENS_10bfloat16_tEfNS_4arch4Sm90ELb1ELb0ELb0ELb1ELb1ELb0ELb0ELb1ELb0ELb1ELb0ELb0EEENS1_21CollectiveEpilogueFwdINS6_IJSA_NS7_ILi256EEESB_EEES9_SE_SG_Li256ELb1ELb1ELb0ELb0EEENS1_36VarlenDynamicPersistentTileSchedulerILi128ELi96ELi256ELi128ELb0ELb1ELb1ELb1ELb1ELb1EEEEEEEEEvNT_6ParamsE --------------------------
	.section	.text._ZN7cutlass13device_kernelIN5flash11enable_sm90INS1_16FlashAttnFwdSm90INS1_25CollectiveMainloopFwdSm90ILi2EN4cute5tupleIJNS5_1CILi1EEES8_S8_EEENS6_IJNS7_ILi128EEENS7_ILi96EEENS7_ILi64EEEEEELi256ENS_10bfloat16_tEfNS_4arch4Sm90ELb1ELb0ELb0ELb1ELb1ELb0ELb0ELb1ELb0ELb1ELb0ELb0EEENS1_21CollectiveEpilogueFwdINS6_IJSA_NS7_ILi256EEESB_EEES9_SE_SG_Li256ELb1ELb1ELb0ELb0EEENS1_36VarlenDynamicPersistentTileSchedulerILi128ELi96ELi256ELi128ELb0ELb1ELb1ELb1ELb1ELb1EEEEEEEEEvNT_6ParamsE,"ax",@progbits
	.align	128
.text._ZN7cutlass13device_kernelIN5flash11enable_sm90INS1_16FlashAttnFwdSm90INS1_25CollectiveMainloopFwdSm90ILi2EN4cute5tupleIJNS5_1CILi1EEES8_S8_EEENS6_IJNS7_ILi128EEENS7_ILi96EEENS7_ILi64EEEEEELi256ENS_10bfloat16_tEfNS_4arch4Sm90ELb1ELb0ELb0ELb1ELb1ELb0ELb0ELb1ELb0ELb1ELb0ELb0EEENS1_21CollectiveEpilogueFwdINS6_IJSA_NS7_ILi256EEESB_EEES9_SE_SG_Li256ELb1ELb1ELb0ELb0EEENS1_36VarlenDynamicPersistentTileSchedulerILi128ELi96ELi256ELi128ELb0ELb1ELb1ELb1ELb1ELb1EEEEEEEEEvNT_6ParamsE:
        .type           _ZN7cutlass13device_kernelIN5flash11enable_sm90INS1_16FlashAttnFwdSm90INS1_25CollectiveMainloopFwdSm90ILi2EN4cute5tupleIJNS5_1CILi1EEES8_S8_EEENS6_IJNS7_ILi128EEENS7_ILi96EEENS7_ILi64EEEEEELi256ENS_10bfloat16_tEfNS_4arch4Sm90ELb1ELb0ELb0ELb1ELb1ELb0ELb0ELb1ELb0ELb1ELb0ELb0EEENS1_21CollectiveEpilogueFwdINS6_IJSA_NS7_ILi256EEESB_EEES9_SE_SG_Li256ELb1ELb1ELb0ELb0EEENS1_36VarlenDynamicPersistentTileSchedulerILi128ELi96ELi256ELi128ELb0ELb1ELb1ELb1ELb1ELb1EEEEEEEEEvNT_6ParamsE,@function
        .size           _ZN7cutlass13device_kernelIN5flash11enable_sm90INS1_16FlashAttnFwdSm90INS1_25CollectiveMainloopFwdSm90ILi2EN4cute5tupleIJNS5_1CILi1EEES8_S8_EEENS6_IJNS7_ILi128EEENS7_ILi96EEENS7_ILi64EEEEEELi256ENS_10bfloat16_tEfNS_4arch4Sm90ELb1ELb0ELb0ELb1ELb1ELb0ELb0ELb1ELb0ELb1ELb0ELb0EEENS1_21CollectiveEpilogueFwdINS6_IJSA_NS7_ILi256EEESB_EEES9_SE_SG_Li256ELb1ELb1ELb0ELb0EEENS1_36VarlenDynamicPersistentTileSchedulerILi128ELi96ELi256ELi128ELb0ELb1ELb1ELb1ELb1ELb1EEEEEEEEEvNT_6ParamsE,(.L_x_32 - _ZN7cutlass13device_kernelIN5flash11enable_sm90INS1_16FlashAttnFwdSm90INS1_25CollectiveMainloopFwdSm90ILi2EN4cute5tupleIJNS5_1CILi1EEES8_S8_EEENS6_IJNS7_ILi128EEENS7_ILi96EEENS7_ILi64EEEEEELi256ENS_10bfloat16_tEfNS_4arch4Sm90ELb1ELb0ELb0ELb1ELb1ELb0ELb0ELb1ELb0ELb1ELb0ELb0EEENS1_21CollectiveEpilogueFwdINS6_IJSA_NS7_ILi256EEESB_EEES9_SE_SG_Li256ELb1ELb1ELb0ELb0EEENS1_36VarlenDynamicPersistentTileSchedulerILi128ELi96ELi256ELi128ELb0ELb1ELb1ELb1ELb1ELb1EEEEEEEEEvNT_6ParamsE)
        .other          _ZN7cutlass13device_kernelIN5flash11enable_sm90INS1_16FlashAttnFwdSm90INS1_25CollectiveMainloopFwdSm90ILi2EN4cute5tupleIJNS5_1CILi1EEES8_S8_EEENS6_IJNS7_ILi128EEENS7_ILi96EEENS7_ILi64EEEEEELi256ENS_10bfloat16_tEfNS_4arch4Sm90ELb1ELb0ELb0ELb1ELb1ELb0ELb0ELb1ELb0ELb1ELb0ELb0EEENS1_21CollectiveEpilogueFwdINS6_IJSA_NS7_ILi256EEESB_EEES9_SE_SG_Li256ELb1ELb1ELb0ELb0EEENS1_36VarlenDynamicPersistentTileSchedulerILi128ELi96ELi256ELi128ELb0ELb1ELb1ELb1ELb1ELb1EEEEEEEEEvNT_6ParamsE,@"STO_CUDA_ENTRY STV_DEFAULT"
_ZN7cutlass13device_kernelIN5flash11enable_sm90INS1_16FlashAttnFwdSm90INS1_25CollectiveMainloopFwdSm90ILi2EN4cute5tupleIJNS5_1CILi1EEES8_S8_EEENS6_IJNS7_ILi128EEENS7_ILi96EEENS7_ILi64EEEEEELi256ENS_10bfloat16_tEfNS_4arch4Sm90ELb1ELb0ELb0ELb1ELb1ELb0ELb0ELb1ELb0ELb1ELb0ELb0EEENS1_21CollectiveEpilogueFwdINS6_IJSA_NS7_ILi256EEESB_EEES9_SE_SG_Li256ELb1ELb1ELb0ELb0EEENS1_36VarlenDynamicPersistentTileSchedulerILi128ELi96ELi256ELi128ELb0ELb1ELb1ELb1ELb1ELb1EEEEEEEEEvNT_6ParamsE:
[----:B------:R-:W-:Y:S01]  /*0000*/  LDC R1, c[0x0][0x37c] ;  /* 0x0000df00ff017b82 */ /* 0x000fe20000000800 */
[----:B------:R-:W-:Y:S05]  /*0010*/  EXIT ;  /* 0x000000000000794d */ /* 0x000fea0003800000 */
.L_x_14:
        /* <DEDUP_REMOVED lines=14> */
.L_x_32:


//--------------------- .text._ZN7cutlass13device_kernelIN5flash11enable_sm90INS1_16FlashAttnFwdSm90INS1_25CollectiveMainloopFwdSm90ILi2EN4cute5tupleIJNS5_1CILi1EEES8_S8_EEENS6_IJNS7_ILi128EEENS7_ILi96EEENS7_ILi64EEEEEELi256ENS_10bfloat16_tEfNS_4arch4Sm90ELb1ELb0ELb0ELb1ELb1ELb1ELb0ELb1ELb0ELb1ELb0ELb0EEENS1_21CollectiveEpilogueFwdINS6_IJSA_NS7_ILi256EEESB_EEES9_SE_SG_Li256ELb1ELb1ELb0ELb0EEENS1_36VarlenDynamicPersistentTileSchedulerILi128ELi96ELi256ELi128ELb0ELb1ELb1ELb1ELb1ELb1EEEEEEEEEvNT_6ParamsE --------------------------
	.section	.text._ZN7cutlass13device_kernelIN5flash11enable_sm90INS1_16FlashAttnFwdSm90INS1_25CollectiveMainloopFwdSm90ILi2EN4cute5tupleIJNS5_1CILi1EEES8_S8_EEENS6_IJNS7_ILi128EEENS7_ILi96EEENS7_ILi64EEEEEELi256ENS_10bfloat16_tEfNS_4arch4Sm90ELb1ELb0ELb0ELb1ELb1ELb1ELb0ELb1ELb0ELb1ELb0ELb0EEENS1_21CollectiveEpilogueFwdINS6_IJSA_NS7_ILi256EEESB_EEES9_SE_SG_Li256ELb1ELb1ELb0ELb0EEENS1_36VarlenDynamicPersistentTileSchedulerILi128ELi96ELi256ELi128ELb0ELb1ELb1ELb1ELb1ELb1EEEEEEEEEvNT_6ParamsE,"ax",@progbits
	.align	128
.text._ZN7cutlass13device_kernelIN5flash11enable_sm90INS1_16FlashAttnFwdSm90INS1_25CollectiveMainloopFwdSm90ILi2EN4cute5tupleIJNS5_1CILi1EEES8_S8_EEENS6_IJNS7_ILi128EEENS7_ILi96EEENS7_ILi64EEEEEELi256ENS_10bfloat16_tEfNS_4arch4Sm90ELb1ELb0ELb0ELb1ELb1ELb1ELb0ELb1ELb0ELb1ELb0ELb0EEENS1_21CollectiveEpilogueFwdINS6_IJSA_NS7_ILi256EEESB_EEES9_SE_SG_Li256ELb1ELb1ELb0ELb0EEENS1_36VarlenDynamicPersistentTileSchedulerILi128ELi96ELi256ELi128ELb0ELb1ELb1ELb1ELb1ELb1EEEEEEEEEvNT_6ParamsE:
        .type           _ZN7cutlass13device_kernelIN5flash11enable_sm90INS1_16FlashAttnFwdSm90INS1_25CollectiveMainloopFwdSm90ILi2EN4cute5tupleIJNS5_1CILi1EEES8_S8_EEENS6_IJNS7_ILi128EEENS7_ILi96EEENS7_ILi64EEEEEELi256ENS_10bfloat16_tEfNS_4arch4Sm90ELb1ELb0ELb0ELb1ELb1ELb1ELb0ELb1ELb0ELb1ELb0ELb0EEENS1_21CollectiveEpilogueFwdINS6_IJSA_NS7_ILi256EEESB_EEES9_SE_SG_Li256ELb1ELb1ELb0ELb0EEENS1_36VarlenDynamicPersistentTileSchedulerILi128ELi96ELi256ELi128ELb0ELb1ELb1ELb1ELb1ELb1EEEEEEEEEvNT_6ParamsE,@function
        .size           _ZN7cutlass13device_kernelIN5flash11enable_sm90INS1_16FlashAttnFwdSm90INS1_25CollectiveMainloopFwdSm90ILi2EN4cute5tupleIJNS5_1CILi1EEES8_S8_EEENS6_IJNS7_ILi128EEENS7_ILi96EEENS7_ILi64EEEEEELi256ENS_10bfloat16_tEfNS_4arch4Sm90ELb1ELb0ELb0ELb1ELb1ELb1ELb0ELb1ELb0ELb1ELb0ELb0EEENS1_21CollectiveEpilogueFwdINS6_IJSA_NS7_ILi256EEESB_EEES9_SE_SG_Li256ELb1ELb1ELb0ELb0EEENS1_36VarlenDynamicPersistentTileSchedulerILi128ELi96ELi256ELi128ELb0ELb1ELb1ELb1ELb1ELb1EEEEEEEEEvNT_6ParamsE,(.L_x_33 - _ZN7cutlass13device_kernelIN5flash11enable_sm90INS1_16FlashAttnFwdSm90INS1_25CollectiveMainloopFwdSm90ILi2EN4cute5tupleIJNS5_1CILi1EEES8_S8_EEENS6_IJNS7_ILi128EEENS7_ILi96EEENS7_ILi64EEEEEELi256ENS_10bfloat16_tEfNS_4arch4Sm90ELb1ELb0ELb0ELb1ELb1ELb1ELb0ELb1ELb0ELb1ELb0ELb0EEENS1_21CollectiveEpilogueFwdINS6_IJSA_NS7_ILi256EEESB_EEES9_SE_SG_Li256ELb1ELb1ELb0ELb0EEENS1_36VarlenDynamicPersistentTileSchedulerILi128ELi96ELi256ELi128ELb0ELb1ELb1ELb1ELb1ELb1EEEEEEEEEvNT_6ParamsE)
        .other          _ZN7cutlass13device_kernelIN5flash11enable_sm90INS1_16FlashAttnFwdSm90INS1_25CollectiveMainloopFwdSm90ILi2EN4cute5tupleIJNS5_1CILi1EEES8_S8_EEENS6_IJNS7_ILi128EEENS7_ILi96EEENS7_ILi64EEEEEELi256ENS_10bfloat16_tEfNS_4arch4Sm90ELb1ELb0ELb0ELb1ELb1ELb1ELb0ELb1ELb0ELb1ELb0ELb0EEENS1_21CollectiveEpilogueFwdINS6_IJSA_NS7_ILi256EEESB_EEES9_SE_SG_Li256ELb1ELb1ELb0ELb0EEENS1_36VarlenDynamicPersistentTileSchedulerILi128ELi96ELi256ELi128ELb0ELb1ELb1ELb1ELb1ELb1EEEEEEEEEvNT_6ParamsE,@"STO_CUDA_ENTRY STV_DEFAULT"
_ZN7cutlass13device_kernelIN5flash11enable_sm90INS1_16FlashAttnFwdSm90INS1_25CollectiveMainloopFwdSm90ILi2EN4cute5tupleIJNS5_1CILi1EEES8_S8_EEENS6_IJNS7_ILi128EEENS7_ILi96EEENS7_ILi64EEEEEELi256ENS_10bfloat16_tEfNS_4arch4Sm90ELb1ELb0ELb0ELb1ELb1ELb1ELb0ELb1ELb0ELb1ELb0ELb0EEENS1_21CollectiveEpilogueFwdINS6_IJSA_NS7_ILi256EEESB_EEES9_SE_SG_Li256ELb1ELb1ELb0ELb0EEENS1_36VarlenDynamicPersistentTileSchedulerILi128ELi96ELi256ELi128ELb0ELb1ELb1ELb1ELb1ELb1EEEEEEEEEvNT_6ParamsE:
[----:B------:R-:W-:Y:S01]  /*0000*/  LDC R1, c[0x0][0x37c] ;  /* 0x0000df00ff017b82 */ /* 0x000fe20000000800 */
[----:B------:R-:W-:Y:S05]  /*0010*/  EXIT ;  /* 0x000000000000794d */ /* 0x000fea0003800000 */
.L_x_15:
        /* <DEDUP_REMOVED lines=14> */
.L_x_33:


//--------------------- .text._ZN7cutlass13device_kernelIN5flash11enable_sm90INS1_16FlashAttnFwdSm90INS1_25CollectiveMainloopFwdSm90ILi2EN4cute5tupleIJNS5_1CILi1EEES8_S8_EEENS6_IJNS7_ILi128EEENS7_ILi96EEENS7_ILi64EEEEEELi256ENS_10bfloat16_tEfNS_4arch4Sm90ELb1ELb0ELb0ELb1ELb1ELb0ELb1ELb1ELb0ELb1ELb0ELb0EEENS1_21CollectiveEpilogueFwdINS6_IJSA_NS7_ILi256EEESB_EEES9_SE_SG_Li256ELb1ELb1ELb0ELb0EEENS1_36VarlenDynamicPersistentTileSchedulerILi128ELi96ELi256ELi128ELb0ELb1ELb1ELb1ELb1ELb1EEEEEEEEEvNT_6ParamsE --------------------------
	.section	.text._ZN7cutlass13device_kernelIN5flash11enable_sm90INS1_16FlashAttnFwdSm90INS1_25CollectiveMainloopFwdSm90ILi2EN4cute5tupleIJNS5_1CILi1EEES8_S8_EEENS6_IJNS7_ILi128EEENS7_ILi96EEENS7_ILi64EEEEEELi256ENS_10bfloat16_tEfNS_4arch4Sm90ELb1ELb0ELb0ELb1ELb1ELb0ELb1ELb1ELb0ELb1ELb0ELb0EEENS1_21CollectiveEpilogueFwdINS6_IJSA_NS7_ILi256EEESB_EEES9_SE_SG_Li256ELb1ELb1ELb0ELb0EEENS1_36VarlenDynamicPersistentTileSchedulerILi128ELi96ELi256ELi128ELb0ELb1ELb1ELb1ELb1ELb1EEEEEEEEEvNT_6ParamsE,"ax",@progbits
	.align	128
.text._ZN7cutlass13device_kernelIN5flash11enable_sm90INS1_16FlashAttnFwdSm90INS1_25CollectiveMainloopFwdSm90ILi2EN4cute5tupleIJNS5_1CILi1EEES8_S8_EEENS6_IJNS7_ILi128EEENS7_ILi96EEENS7_ILi64EEEEEELi256ENS_10bfloat16_tEfNS_4arch4Sm90ELb1ELb0ELb0ELb1ELb1ELb0ELb1ELb1ELb0ELb1ELb0ELb0EEENS1_21CollectiveEpilogueFwdINS6_IJSA_NS7_ILi256EEESB_EEES9_SE_SG_Li256ELb1ELb1ELb0ELb0EEENS1_36VarlenDynamicPersistentTileSchedulerILi128ELi96ELi256ELi128ELb0ELb1ELb1ELb1ELb1ELb1EEEEEEEEEvNT_6ParamsE:
        .type           _ZN7cutlass13device_kernelIN5flash11enable_sm90INS1_16FlashAttnFwdSm90INS1_25CollectiveMainloopFwdSm90ILi2EN4cute5tupleIJNS5_1CILi1EEES8_S8_EEENS6_IJNS7_ILi128EEENS7_ILi96EEENS7_ILi64EEEEEELi256ENS_10bfloat16_tEfNS_4arch4Sm90ELb1ELb0ELb0ELb1ELb1ELb0ELb1ELb1ELb0ELb1ELb0ELb0EEENS1_21CollectiveEpilogueFwdINS6_IJSA_NS7_ILi256EEESB_EEES9_SE_SG_Li256ELb1ELb1ELb0ELb0EEENS1_36VarlenDynamicPersistentTileSchedulerILi128ELi96ELi256ELi128ELb0ELb1ELb1ELb1ELb1ELb1EEEEEEEEEvNT_6ParamsE,@function
        .size           _ZN7cutlass13device_kernelIN5flash11enable_sm90INS1_16FlashAttnFwdSm90INS1_25CollectiveMainloopFwdSm90ILi2EN4cute5tupleIJNS5_1CILi1EEES8_S8_EEENS6_IJNS7_ILi128EEENS7_ILi96EEENS7_ILi64EEEEEELi256ENS_10bfloat16_tEfNS_4arch4Sm90ELb1ELb0ELb0ELb1ELb1ELb0ELb1ELb1ELb0ELb1ELb0ELb0EEENS1_21CollectiveEpilogueFwdINS6_IJSA_NS7_ILi256EEESB_EEES9_SE_SG_Li256ELb1ELb1ELb0ELb0EEENS1_36VarlenDynamicPersistentTileSchedulerILi128ELi96ELi256ELi128ELb0ELb1ELb1ELb1ELb1ELb1EEEEEEEEEvNT_6ParamsE,(.L_x_34 - _ZN7cutlass13device_kernelIN5flash11enable_sm90INS1_16FlashAttnFwdSm90INS1_25CollectiveMainloopFwdSm90ILi2EN4cute5tupleIJNS5_1CILi1EEES8_S8_EEENS6_IJNS7_ILi128EEENS7_ILi96EEENS7_ILi64EEEEEELi256ENS_10bfloat16_tEfNS_4arch4Sm90ELb1ELb0ELb0ELb1ELb1ELb0ELb1ELb1ELb0ELb1ELb0ELb0EEENS1_21CollectiveEpilogueFwdINS6_IJSA_NS7_ILi256EEESB_EEES9_SE_SG_Li256ELb1ELb1ELb0ELb0EEENS1_36VarlenDynamicPersistentTileSchedulerILi128ELi96ELi256ELi128ELb0ELb1ELb1ELb1ELb1ELb1EEEEEEEEEvNT_6ParamsE)
        .other          _ZN7cutlass13device_kernelIN5flash11enable_sm90INS1_16FlashAttnFwdSm90INS1_25CollectiveMainloopFwdSm90ILi2EN4cute5tupleIJNS5_1CILi1EEES8_S8_EEENS6_IJNS7_ILi128EEENS7_ILi96EEENS7_ILi64EEEEEELi256ENS_10bfloat16_tEfNS_4arch4Sm90ELb1ELb0ELb0ELb1ELb1ELb0ELb1ELb1ELb0ELb1ELb0ELb0EEENS1_21CollectiveEpilogueFwdINS6_IJSA_NS7_ILi256EEESB_EEES9_SE_SG_Li256ELb1ELb1ELb0ELb0EEENS1_36VarlenDynamicPersistentTileSchedulerILi128ELi96ELi256ELi128ELb0ELb1ELb1ELb1ELb1ELb1EEEEEEEEEvNT_6ParamsE,@"STO_CUDA_ENTRY STV_DEFAULT"
_ZN7cutlass13device_kernelIN5flash11enable_sm90INS1_16FlashAttnFwdSm90INS1_25CollectiveMainloopFwdSm90ILi2EN4cute5tupleIJNS5_1CILi1EEES8_S8_EEENS6_IJNS7_ILi128EEENS7_ILi96EEENS7_ILi64EEEEEELi256ENS_10bfloat16_tEfNS_4arch4Sm90ELb1ELb0ELb0ELb1ELb1ELb0ELb1ELb1ELb0ELb1ELb0ELb0EEENS1_21CollectiveEpilogueFwdINS6_IJSA_NS7_ILi256EEESB_EEES9_SE_SG_Li256ELb1ELb1ELb0ELb0EEENS1_36VarlenDynamicPersistentTileSchedulerILi128ELi96ELi256ELi128ELb0ELb1ELb1ELb1ELb1ELb1EEEEEEEEEvNT_6ParamsE:
[----:B------:R-:W-:Y:S01]  /*0000*/  LDC R1, c[0x0][0x37c] ;  /* 0x0000df00ff017b82 */ /* 0x000fe20000000800 */
[----:B------:R-:W-:Y:S05]  /*0010*/  EXIT ;  /* 0x000000000000794d */ /* 0x000fea0003800000 */
.L_x_16:
        /* <DEDUP_REMOVED lines=14> */
.L_x_34:


//--------------------- .text._ZN7cutlass13device_kernelIN5flash11enable_sm90INS1_16FlashAttnFwdSm90INS1_25CollectiveMainloopFwdSm90ILi2EN4cute5tupleIJNS5_1CILi1EEES8_S8_EEENS6_IJNS7_ILi128EEENS7_ILi96EEENS7_ILi64EEEEEELi256ENS_10bfloat16_tEfNS_4arch4Sm90ELb1ELb0ELb0ELb1ELb1ELb1ELb1ELb1ELb0ELb1ELb0ELb0EEENS1_21CollectiveEpilogueFwdINS6_IJSA_NS7_ILi256EEESB_EEES9_SE_SG_Li256ELb1ELb1ELb0ELb0EEENS1_36VarlenDynamicPersistentTileSchedulerILi128ELi96ELi256ELi128ELb0ELb1ELb1ELb1ELb1ELb1EEEEEEEEEvNT_6ParamsE --------------------------
	.section	.text._ZN7cutlass13device_kernelIN5flash11enable_sm90INS1_16FlashAttnFwdSm90INS1_25CollectiveMainloopFwdSm90ILi2EN4cute5tupleIJNS5_1CILi1EEES8_S8_EEENS6_IJNS7_ILi128EEENS7_ILi96EEENS7_ILi64EEEEEELi256ENS_10bfloat16_tEfNS_4arch4Sm90ELb1ELb0ELb0ELb1ELb1ELb1ELb1ELb1ELb0ELb1ELb0ELb0EEENS1_21CollectiveEpilogueFwdINS6_IJSA_NS7_ILi256EEESB_EEES9_SE_SG_Li256ELb1ELb1ELb0ELb0EEENS1_36VarlenDynamicPersistentTileSchedulerILi128ELi96ELi256ELi128ELb0ELb1ELb1ELb1ELb1ELb1EEEEEEEEEvNT_6ParamsE,"ax",@progbits
	.align	128
.text._ZN7cutlass13device_kernelIN5flash11enable_sm90INS1_16FlashAttnFwdSm90INS1_25CollectiveMainloopFwdSm90ILi2EN4cute5tupleIJNS5_1CILi1EEES8_S8_EEENS6_IJNS7_ILi128EEENS7_ILi96EEENS7_ILi64EEEEEELi256ENS_10bfloat16_tEfNS_4arch4Sm90ELb1ELb0ELb0ELb1ELb1ELb1ELb1ELb1ELb0ELb1ELb0ELb0EEENS1_21CollectiveEpilogueFwdINS6_IJSA_NS7_ILi256EEESB_EEES9_SE_SG_Li256ELb1ELb1ELb0ELb0EEENS1_36VarlenDynamicPersistentTileSchedulerILi128ELi96ELi256ELi128ELb0ELb1ELb1ELb1ELb1ELb1EEEEEEEEEvNT_6ParamsE:
        .type           _ZN7cutlass13device_kernelIN5flash11enable_sm90INS1_16FlashAttnFwdSm90INS1_25CollectiveMainloopFwdSm90ILi2EN4cute5tupleIJNS5_1CILi1EEES8_S8_EEENS6_IJNS7_ILi128EEENS7_ILi96EEENS7_ILi64EEEEEELi256ENS_10bfloat16_tEfNS_4arch4Sm90ELb1ELb0ELb0ELb1ELb1ELb1ELb1ELb1ELb0ELb1ELb0ELb0EEENS1_21CollectiveEpilogueFwdINS6_IJSA_NS7_ILi256EEESB_EEES9_SE_SG_Li256ELb1ELb1ELb0ELb0EEENS1_36VarlenDynamicPersistentTileSchedulerILi128ELi96ELi256ELi128ELb0ELb1ELb1ELb1ELb1ELb1EEEEEEEEEvNT_6ParamsE,@function
        .size           _ZN7cutlass13device_kernelIN5flash11enable_sm90INS1_16FlashAttnFwdSm90INS1_25CollectiveMainloopFwdSm90ILi2EN4cute5tupleIJNS5_1CILi1EEES8_S8_EEENS6_IJNS7_ILi128EEENS7_ILi96EEENS7_ILi64EEEEEELi256ENS_10bfloat16_tEfNS_4arch4Sm90ELb1ELb0ELb0ELb1ELb1ELb1ELb1ELb1ELb0ELb1ELb0ELb0EEENS1_21CollectiveEpilogueFwdINS6_IJSA_NS7_ILi256EEESB_EEES9_SE_SG_Li256ELb1ELb1ELb0ELb0EEENS1_36VarlenDynamicPersistentTileSchedulerILi128ELi96ELi256ELi128ELb0ELb1ELb1ELb1ELb1ELb1EEEEEEEEEvNT_6ParamsE,(.L_x_35 - _ZN7cutlass13device_kernelIN5flash11enable_sm90INS1_16FlashAttnFwdSm90INS1_25CollectiveMainloopFwdSm90ILi2EN4cute5tupleIJNS5_1CILi1EEES8_S8_EEENS6_IJNS7_ILi128EEENS7_ILi96EEENS7_ILi64EEEEEELi256ENS_10bfloat16_tEfNS_4arch4Sm90ELb1ELb0ELb0ELb1ELb1ELb1ELb1ELb1ELb0ELb1ELb0ELb0EEENS1_21CollectiveEpilogueFwdINS6_IJSA_NS7_ILi256EEESB_EEES9_SE_SG_Li256ELb1ELb1ELb0ELb0EEENS1_36VarlenDynamicPersistentTileSchedulerILi128ELi96ELi256ELi128ELb0ELb1ELb1ELb1ELb1ELb1EEEEEEEEEvNT_6ParamsE)
        .other          _ZN7cutlass13device_kernelIN5flash11enable_sm90INS1_16FlashAttnFwdSm90INS1_25CollectiveMainloopFwdSm90ILi2EN4cute5tupleIJNS5_1CILi1EEES8_S8_EEENS6_IJNS7_ILi128EEENS7_ILi96EEENS7_ILi64EEEEEELi256ENS_10bfloat16_tEfNS_4arch4Sm90ELb1ELb0ELb0ELb1ELb1ELb1ELb1ELb1ELb0ELb1ELb0ELb0EEENS1_21CollectiveEpilogueFwdINS6_IJSA_NS7_ILi256EEESB_EEES9_SE_SG_Li256ELb1ELb1ELb0ELb0EEENS1_36VarlenDynamicPersistentTileSchedulerILi128ELi96ELi256ELi128ELb0ELb1ELb1ELb1ELb1ELb1EEEEEEEEEvNT_6ParamsE,@"STO_CUDA_ENTRY STV_DEFAULT"
_ZN7cutlass13device_kernelIN5flash11enable_sm90INS1_16FlashAttnFwdSm90INS1_25CollectiveMainloopFwdSm90ILi2EN4cute5tupleIJNS5_1CILi1EEES8_S8_EEENS6_IJNS7_ILi128EEENS7_ILi96EEENS7_ILi64EEEEEELi256ENS_10bfloat16_tEfNS_4arch4Sm90ELb1ELb0ELb0ELb1ELb1ELb1ELb1ELb1ELb0ELb1ELb0ELb0EEENS1_21CollectiveEpilogueFwdINS6_IJSA_NS7_ILi256EEESB_EEES9_SE_SG_Li256ELb1ELb1ELb0ELb0EEENS1_36VarlenDynamicPersistentTileSchedulerILi128ELi96ELi256ELi128ELb0ELb1ELb1ELb1ELb1ELb1EEEEEEEEEvNT_6ParamsE:
[----:B------:R-:W-:Y:S01]  /*0000*/  LDC R1, c[0x0][0x37c] ;  /* 0x0000df00ff017b82 */ /* 0x000fe20000000800 */
[----:B------:R-:W-:Y:S05]  /*0010*/  EXIT ;  /* 0x000000000000794d */ /* 0x000fea0003800000 */
.L_x_17:
        /* <DEDUP_REMOVED lines=14> */
.L_x_35:


//--------------------- .nv.shared.reserved.0     --------------------------
	.section	.nv.shared.reserved.0,"aw",@nobits
	.weak		__nv_reservedSMEM_offset_0_alias
	.size		__nv_reservedSMEM_offset_0_alias, 0, 64
	.other		__nv_reservedSMEM_offset_0_alias,@"STO_CUDA_RESERVED_SHARED STV_DEFAULT"
__nv_reservedSMEM_offset_0_alias:
	.zero		0
	.zero		64


//--------------------- .nv.global                --------------------------
	.section	.nv.global,"aw",@nobits
.nv.global:
	.type		_ZN75_INTERNAL_42078802_39_flash_fwd_hdim64_256_bf16_paged_sm90_cu_ceb34e2a_34734cute1_E,@object
	.size		_ZN75_INTERNAL_42078802_39_flash_fwd_hdim64_256_bf16_paged_sm90_cu_ceb34e2a_34734cute1_E,(_ZN75_INTERNAL_42078802_39_flash_fwd_hdim64_256_bf16_paged_sm90_cu_ceb34e2a_34734cuda3std3__45__cpo6cbeginE - _ZN75_INTERNAL_42078802_39_flash_fwd_hdim64_256_bf16_paged_sm90_cu_ceb34e2a_34734cute1_E)
_ZN75_INTERNAL_42078802_39_flash_fwd_hdim64_256_bf16_paged_sm90_cu_ceb34e2a_34734cute1_E:
	.zero		1
	.type		_ZN75_INTERNAL_42078802_39_flash_fwd_hdim64_256_bf16_paged_sm90_cu_ceb34e2a_34734cuda3std3__45__cpo6cbeginE,@object
	.size		_ZN75_INTERNAL_42078802_39_flash_fwd_hdim64_256_bf16_paged_sm90_cu_ceb34e2a_34734cuda3std3__45__cpo6cbeginE,(_ZN75_INTERNAL_42078802_39_flash_fwd_hdim64_256_bf16_paged_sm90_cu_ceb34e2a_34734cuda3std3__48in_placeE - _ZN75_INTERNAL_42078802_39_flash_fwd_hdim64_256_bf16_paged_sm90_cu_ceb34e2a_34734cuda3std3__45__cpo6cbeginE)
_ZN75_INTERNAL_42078802_39_flash_fwd_hdim64_256_bf16_paged_sm90_cu_ceb34e2a_34734cuda3std3__45__cpo6cbeginE:
	.zero		1
	.type		_ZN75_INTERNAL_42078802_39_flash_fwd_hdim64_256_bf16_paged_sm90_cu_ceb34e2a_34734cuda3std3__48in_placeE,@object
	.size		_ZN75_INTERNAL_42078802_39_flash_fwd_hdim64_256_bf16_paged_sm90_cu_ceb34e2a_34734cuda3std3__48in_placeE,(_ZN75_INTERNAL_42078802_39_flash_fwd_hdim64_256_bf16_paged_sm90_cu_ceb34e2a_34734cuda3std6ranges3__45__cpo9iter_moveE - _ZN75_INTERNAL_42078802_39_flash_fwd_hdim64_256_bf16_paged_sm90_cu_ceb34e2a_34734cuda3std3__48in_placeE)
_ZN75_INTERNAL_42078802_39_flash_fwd_hdim64_256_bf16_paged_sm90_cu_ceb34e2a_34734cuda3std3__48in_placeE:
	.zero		1
	.type		_ZN75_INTERNAL_42078802_39_flash_fwd_hdim64_256_bf16_paged_sm90_cu_ceb34e2a_34734cuda3std6ranges3__45__cpo9iter_moveE,@object
	.size		_ZN75_INTERNAL_42078802_39_flash_fwd_hdim64_256_bf16_paged_sm90_cu_ceb34e2a_34734cuda3std6ranges3__45__cpo9iter_moveE,(_ZN75_INTERNAL_42078802_39_flash_fwd_hdim64_256_bf16_paged_sm90_cu_ceb34e2a_34734cuda3std3__45__cpo5beginE - _ZN75_INTERNAL_42078802_39_flash_fwd_hdim64_256_bf16_paged_sm90_cu_ceb34e2a_34734cuda3std6ranges3__45__cpo9iter_moveE)
_ZN75_INTERNAL_42078802_39_flash_fwd_hdim64_256_bf16_paged_sm90_cu_ceb34e2a_34734cuda3std6ranges3__45__cpo9iter_moveE:
	.zero		1
	.type		_ZN75_INTERNAL_42078802_39_flash_fwd_hdim64_256_bf16_paged_sm90_cu_ceb34e2a_34734cuda3std3__45__cpo5beginE,@object
	.size		_ZN75_INTERNAL_42078802_39_flash_fwd_hdim64_256_bf16_paged_sm90_cu_ceb34e2a_34734cuda3std3__45__cpo5beginE,(_ZN75_INTERNAL_42078802_39_flash_fwd_hdim64_256_bf16_paged_sm90_cu_ceb34e2a_34734cuda3std3__477_GLOBAL__N__42078802_39_flash_fwd_hdim64_256_bf16_paged_sm90_cu_ceb34e2a_34736ignoreE - _ZN75_INTERNAL_42078802_39_flash_fwd_hdim64_256_bf16_paged_sm90_cu_ceb34e2a_34734cuda3std3__45__cpo5beginE)
_ZN75_INTERNAL_42078802_39_flash_fwd_hdim64_256_bf16_paged_sm90_cu_ceb34e2a_34734cuda3std3__45__cpo5beginE:
	.zero		1
	.type		_ZN75_INTERNAL_42078802_39_flash_fwd_hdim64_256_bf16_paged_sm90_cu_ceb34e2a_34734cuda3std3__477_GLOBAL__N__42078802_39_flash_fwd_hdim64_256_bf16_paged_sm90_cu_ceb34e2a_34736ignoreE,@object
	.size		_ZN75_INTERNAL_42078802_39_flash_fwd_hdim64_256_bf16_paged_sm90_cu_ceb34e2a_34734cuda3std3__477_GLOBAL__N__42078802_39_flash_fwd_hdim64_256_bf16_paged_sm90_cu_ceb34e2a_34736ignoreE,(_ZN75_INTERNAL_42078802_39_flash_fwd_hdim64_256_bf16_paged_sm90_cu_ceb34e2a_34734cute7productE - _ZN75_INTERNAL_42078802_39_flash_fwd_hdim64_256_bf16_paged_sm90_cu_ceb34e2a_34734cuda3std3__477_GLOBAL__N__42078802_39_flash_fwd_hdim64_256_bf16_paged_sm90_cu_ceb34e2a_34736ignoreE)
_ZN75_INTERNAL_42078802_39_flash_fwd_hdim64_256_bf16_paged_sm90_cu_ceb34e2a_34734cuda3std3__477_GLOBAL__N__42078802_39_flash_fwd_hdim64_256_bf16_paged_sm90_cu_ceb34e2a_34736ignoreE:
	.zero		1
	.type		_ZN75_INTERNAL_42078802_39_flash_fwd_hdim64_256_bf16_paged_sm90_cu_ceb34e2a_34734cute7productE,@object
	.size		_ZN75_INTERNAL_42078802_39_flash_fwd_hdim64_256_bf16_paged_sm90_cu_ceb34e2a_34734cute7productE,(_ZN75_INTERNAL_42078802_39_flash_fwd_hdim64_256_bf16_paged_sm90_cu_ceb34e2a_34734cuda3std3__45__cpo3endE - _ZN75_INTERNAL_42078802_39_flash_fwd_hdim64_256_bf16_paged_sm90_cu_ceb34e2a_34734cute7productE)
_ZN75_INTERNAL_42078802_39_flash_fwd_hdim64_256_bf16_paged_sm90_cu_ceb34e2a_34734cute7productE:
	.zero		1
	.type		_ZN75_INTERNAL_42078802_39_flash_fwd_hdim64_256_bf16_paged_sm90_cu_ceb34e2a_34734cuda3std3__45__cpo3endE,@object
	.size		_ZN75_INTERNAL_42078802_39_flash_fwd_hdim64_256_bf16_paged_sm90_cu_ceb34e2a_34734cuda3std3__45__cpo3endE,(_ZN75_INTERNAL_42078802_39_flash_fwd_hdim64_256_bf16_paged_sm90_cu_ceb34e2a_34734cuda3std3__419piecewise_constructE - _ZN75_INTERNAL_42078802_39_flash_fwd_hdim64_256_bf16_paged_sm90_cu_ceb34e2a_34734cuda3std3__45__cpo3endE)
_ZN75_INTERNAL_42078802_39_flash_fwd_hdim64_256_bf16_paged_sm90_cu_ceb34e2a_34734cuda3std3__45__cpo3endE:
	.zero		1
	.type		_ZN75_INTERNAL_42078802_39_flash_fwd_hdim64_256_bf16_paged_sm90_cu_ceb34e2a_34734cuda3std3__419piecewise_constructE,@object
	.size		_ZN75_INTERNAL_42078802_39_flash_fwd_hdim64_256_bf16_paged_sm90_cu_ceb34e2a_34734cuda3std3__419piecewise_constructE,(_ZN75_INTERNAL_42078802_39_flash_fwd_hdim64_256_bf16_paged_sm90_cu_ceb34e2a_34734cuda3std3__45__cpo4cendE - _ZN75_INTERNAL_42078802_39_flash_fwd_hdim64_256_bf16_paged_sm90_cu_ceb34e2a_34734cuda3std3__419piecewise_constructE)
_ZN75_INTERNAL_42078802_39_flash_fwd_hdim64_256_bf16_paged_sm90_cu_ceb34e2a_34734cuda3std3__419piecewise_constructE:
	.zero		1
	.type		_ZN75_INTERNAL_42078802_39_flash_fwd_hdim64_256_bf16_paged_sm90_cu_ceb34e2a_34734cuda3std3__45__cpo4cendE,@object
	.size		_ZN75_INTERNAL_42078802_39_flash_fwd_hdim64_256_bf16_paged_sm90_cu_ceb34e2a_34734cuda3std3__45__cpo4cendE,(_ZN75_INTERNAL_42078802_39_flash_fwd_hdim64_256_bf16_paged_sm90_cu_ceb34e2a_34734cuda3std6ranges3__45__cpo4swapE - _ZN75_INTERNAL_42078802_39_flash_fwd_hdim64_256_bf16_paged_sm90_cu_ceb34e2a_34734cuda3std3__45__cpo4cendE)
_ZN75_INTERNAL_42078802_39_flash_fwd_hdim64_256_bf16_paged_sm90_cu_ceb34e2a_34734cuda3std3__45__cpo4cendE:
	.zero		1
	.type		_ZN75_INTERNAL_42078802_39_flash_fwd_hdim64_256_bf16_paged_sm90_cu_ceb34e2a_34734cuda3std6ranges3__45__cpo4swapE,@object
	.size		_ZN75_INTERNAL_42078802_39_flash_fwd_hdim64_256_bf16_paged_sm90_cu_ceb34e2a_34734cuda3std6ranges3__45__cpo4swapE,(.L_7 - _ZN75_INTERNAL_42078802_39_flash_fwd_hdim64_256_bf16_paged_sm90_cu_ceb34e2a_34734cuda3std6ranges3__45__cpo4swapE)
_ZN75_INTERNAL_42078802_39_flash_fwd_hdim64_256_bf16_paged_sm90_cu_ceb34e2a_34734cuda3std6ranges3__45__cpo4swapE:
	.zero		1
.L_7:


//--------------------- .nv.constant0._ZN7cutlass13device_kernelIN5flash11enable_sm90INS1_16FlashAttnFwdSm90INS1_25CollectiveMainloopFwdSm90ILi2EN4cute5tupleIJNS5_1CILi1EEES8_S8_EEENS6_IJNS7_ILi128EEENS7_ILi96EEENS7_ILi64EEEEEELi256ENS_10bfloat16_tEfNS_4arch4Sm90ELb0ELb0ELb0ELb0ELb1ELb0ELb0ELb1ELb0ELb1ELb0ELb0EEENS1_21CollectiveEpilogueFwdINS6_IJSA_NS7_ILi256EEESB_EEES9_SE_SG_Li256ELb0ELb1ELb0ELb0EEENS1_29StaticPersistentTileSchedulerILb0EEEEEEEEEvNT_6ParamsE --------------------------
	.section	.nv.constant0._ZN7cutlass13device_kernelIN5flash11enable_sm90INS1_16FlashAttnFwdSm90INS1_25CollectiveMainloopFwdSm90ILi2EN4cute5tupleIJNS5_1CILi1EEES8_S8_EEENS6_IJNS7_ILi128EEENS7_ILi96EEENS7_ILi64EEEEEELi256ENS_10bfloat16_tEfNS_4arch4Sm90ELb0ELb0ELb0ELb0ELb1ELb0ELb0ELb1ELb0ELb1ELb0ELb0EEENS1_21CollectiveEpilogueFwdINS6_IJSA_NS7_ILi256EEESB_EEES9_SE_SG_Li256ELb0ELb1ELb0ELb0EEENS1_29StaticPersistentTileSchedulerILb0EEEEEEEEEvNT_6ParamsE,"a",@progbits
	.sectionflags	@""
	.align	4
.nv.constant0._ZN7cutlass13device_kernelIN5flash11enable_sm90INS1_16FlashAttnFwdSm90INS1_25CollectiveMainloopFwdSm90ILi2EN4cute5tupleIJNS5_1CILi1EEES8_S8_EEENS6_IJNS7_ILi128EEENS7_ILi96EEENS7_ILi64EEEEEELi256ENS_10bfloat16_tEfNS_4arch4Sm90ELb0ELb0ELb0ELb0ELb1ELb0ELb0ELb1ELb0ELb1ELb0ELb0EEENS1_21CollectiveEpilogueFwdINS6_IJSA_NS7_ILi256EEESB_EEES9_SE_SG_Li256ELb0ELb1ELb0ELb0EEENS1_29StaticPersistentTileSchedulerILb0EEEEEEEEEvNT_6ParamsE:
	.zero		3456


//--------------------- .nv.constant0._ZN7cutlass13device_kernelIN5flash11enable_sm90INS1_16FlashAttnFwdSm90INS1_25CollectiveMainloopFwdSm90ILi2EN4cute5tupleIJNS5_1CILi1EEES8_S8_EEENS6_IJNS7_ILi128EEENS7_ILi96EEENS7_ILi64EEEEEELi256ENS_10bfloat16_tEfNS_4arch4Sm90ELb0ELb0ELb0ELb0ELb1ELb0ELb1ELb1ELb0ELb1ELb0ELb0EEENS1_21CollectiveEpilogueFwdINS6_IJSA_NS7_ILi256EEESB_EEES9_SE_SG_Li256ELb0ELb1ELb0ELb0EEENS1_29StaticPersistentTileSchedulerILb0EEEEEEEEEvNT_6ParamsE --------------------------
	.section	.nv.constant0._ZN7cutlass13device_kernelIN5flash11enable_sm90INS1_16FlashAttnFwdSm90INS1_25CollectiveMainloopFwdSm90ILi2EN4cute5tupleIJNS5_1CILi1EEES8_S8_EEENS6_IJNS7_ILi128EEENS7_ILi96EEENS7_ILi64EEEEEELi256ENS_10bfloat16_tEfNS_4arch4Sm90ELb0ELb0ELb0ELb0ELb1ELb0ELb1ELb1ELb0ELb1ELb0ELb0EEENS1_21CollectiveEpilogueFwdINS6_IJSA_NS7_ILi256EEESB_EEES9_SE_SG_Li256ELb0ELb1ELb0ELb0EEENS1_29StaticPersistentTileSchedulerILb0EEEEEEEEEvNT_6ParamsE,"a",@progbits
	.sectionflags	@""
	.align	4
.nv.constant0._ZN7cutlass13device_kernelIN5flash11enable_sm90INS1_16FlashAttnFwdSm90INS1_25CollectiveMainloopFwdSm90ILi2EN4cute5tupleIJNS5_1CILi1EEES8_S8_EEENS6_IJNS7_ILi128EEENS7_ILi96EEENS7_ILi64EEEEEELi256ENS_10bfloat16_tEfNS_4arch4Sm90ELb0ELb0ELb0ELb0ELb1ELb0ELb1ELb1ELb0ELb1ELb0ELb0EEENS1_21CollectiveEpilogueFwdINS6_IJSA_NS7_ILi256EEESB_EEES9_SE_SG_Li256ELb0ELb1ELb0ELb0EEENS1_29StaticPersistentTileSchedulerILb0EEEEEEEEEvNT_6ParamsE:
	.zero		3712


//--------------------- .nv.constant0._ZN7cutlass13device_kernelIN5flash11enable_sm90INS1_16FlashAttnFwdSm90INS1_25CollectiveMainloopFwdSm90ILi2EN4cute5tupleIJNS5_1CILi1EEES8_S8_EEENS6_IJNS7_ILi128EEENS7_ILi96EEENS7_ILi64EEEEEELi256ENS_10bfloat16_tEfNS_4arch4Sm90ELb0ELb0ELb0ELb1ELb1ELb0ELb0ELb1ELb0ELb1ELb0ELb0EEENS1_21CollectiveEpilogueFwdINS6_IJSA_NS7_ILi256EEESB_EEES9_SE_SG_Li256ELb1ELb1ELb0ELb0EEENS1_36VarlenDynamicPersistentTileSchedulerILi128ELi96ELi256ELi128ELb0ELb1ELb1ELb0ELb1ELb1EEEEEEEEEvNT_6ParamsE --------------------------
	.section	.nv.constant0._ZN7cutlass13device_kernelIN5flash11enable_sm90INS1_16FlashAttnFwdSm90INS1_25CollectiveMainloopFwdSm90ILi2EN4cute5tupleIJNS5_1CILi1EEES8_S8_EEENS6_IJNS7_ILi128EEENS7_ILi96EEENS7_ILi64EEEEEELi256ENS_10bfloat16_tEfNS_4arch4Sm90ELb0ELb0ELb0ELb1ELb1ELb0ELb0ELb1ELb0ELb1ELb0ELb0EEENS1_21CollectiveEpilogueFwdINS6_IJSA_NS7_ILi256EEESB_EEES9_SE_SG_Li256ELb1ELb1ELb0ELb0EEENS1_36VarlenDynamicPersistentTileSchedulerILi128ELi96ELi256ELi128ELb0ELb1ELb1ELb0ELb1ELb1EEEEEEEEEvNT_6ParamsE,"a",@progbits
	.sectionflags	@""
	.align	4
.nv.constant0._ZN7cutlass13device_kernelIN5flash11enable_sm90INS1_16FlashAttnFwdSm90INS1_25CollectiveMainloopFwdSm90ILi2EN4cute5tupleIJNS5_1CILi1EEES8_S8_EEENS6_IJNS7_ILi128EEENS7_ILi96EEENS7_ILi64EEEEEELi256ENS_10bfloat16_tEfNS_4arch4Sm90ELb0ELb0ELb0ELb1ELb1ELb0ELb0ELb1ELb0ELb1ELb0ELb0EEENS1_21CollectiveEpilogueFwdINS6_IJSA_NS7_ILi256EEESB_EEES9_SE_SG_Li256ELb1ELb1ELb0ELb0EEENS1_36VarlenDynamicPersistentTileSchedulerILi128ELi96ELi256ELi128ELb0ELb1ELb1ELb0ELb1ELb1EEEEEEEEEvNT_6ParamsE:
	.zero		3584


//--------------------- .nv.constant0._ZN7cutlass13device_kernelIN5flash11enable_sm90INS1_16FlashAttnFwdSm90INS1_25CollectiveMainloopFwdSm90ILi2EN4cute5tupleIJNS5_1CILi1EEES8_S8_EEENS6_IJNS7_ILi128EEENS7_ILi96EEENS7_ILi64EEEEEELi256ENS_10bfloat16_tEfNS_4arch4Sm90ELb0ELb0ELb0ELb1ELb1ELb1ELb0ELb1ELb0ELb1ELb0ELb0EEENS1_21CollectiveEpilogueFwdINS6_IJSA_NS7_ILi256EEESB_EEES9_SE_SG_Li256ELb1ELb1ELb0ELb0EEENS1_36VarlenDynamicPersistentTileSchedulerILi128ELi96ELi256ELi128ELb0ELb1ELb1ELb0ELb1ELb1EEEEEEEEEvNT_6ParamsE --------------------------
	.section	.nv.constant0._ZN7cutlass13device_kernelIN5flash11enable_sm90INS1_16FlashAttnFwdSm90INS1_25CollectiveMainloopFwdSm90ILi2EN4cute5tupleIJNS5_1CILi1EEES8_S8_EEENS6_IJNS7_ILi128EEENS7_ILi96EEENS7_ILi64EEEEEELi256ENS_10bfloat16_tEfNS_4arch4Sm90ELb0ELb0ELb0ELb1ELb1ELb1ELb0ELb1ELb0ELb1ELb0ELb0EEENS1_21CollectiveEpilogueFwdINS6_IJSA_NS7_ILi256EEESB_EEES9_SE_SG_Li256ELb1ELb1ELb0ELb0EEENS1_36VarlenDynamicPersistentTileSchedulerILi128ELi96ELi256ELi128ELb0ELb1ELb1ELb0ELb1ELb1EEEEEEEEEvNT_6ParamsE,"a",@progbits
	.sectionflags	@""
	.align	4
.nv.constant0._ZN7cutlass13device_kernelIN5flash11enable_sm90INS1_16FlashAttnFwdSm90INS1_25CollectiveMainloopFwdSm90ILi2EN4cute5tupleIJNS5_1CILi1EEES8_S8_EEENS6_IJNS7_ILi128EEENS7_ILi96EEENS7_ILi64EEEEEELi256ENS_10bfloat16_tEfNS_4arch4Sm90ELb0ELb0ELb0ELb1ELb1ELb1ELb0ELb1ELb0ELb1ELb0ELb0EEENS1_21CollectiveEpilogueFwdINS6_IJSA_NS7_ILi256EEESB_EEES9_SE_SG_Li256ELb1ELb1ELb0ELb0EEENS1_36VarlenDynamicPersistentTileSchedulerILi128ELi96ELi256ELi128ELb0ELb1ELb1ELb0ELb1ELb1EEEEEEEEEvNT_6ParamsE:
	.zero		3584


//--------------------- .nv.constant0._ZN7cutlass13device_kernelIN5flash11enable_sm90INS1_16FlashAttnFwdSm90INS1_25CollectiveMainloopFwdSm90ILi2EN4cute5tupleIJNS5_1CILi1EEES8_S8_EEENS6_IJNS7_ILi128EEENS7_ILi96EEENS7_ILi64EEEEEELi256ENS_10bfloat16_tEfNS_4arch4Sm90ELb0ELb0ELb0ELb1ELb1ELb0ELb1ELb1ELb0ELb1ELb0ELb0EEENS1_21CollectiveEpilogueFwdINS6_IJSA_NS7_ILi256EEESB_EEES9_SE_SG_Li256ELb1ELb1ELb0ELb0EEENS1_36VarlenDynamicPersistentTileSchedulerILi128ELi96ELi256ELi128ELb0ELb1ELb1ELb0ELb1ELb1EEEEEEEEEvNT_6ParamsE --------------------------
	.section	.nv.constant0._ZN7cutlass13device_kernelIN5flash11enable_sm90INS1_16FlashAttnFwdSm90INS1_25CollectiveMainloopFwdSm90ILi2EN4cute5tupleIJNS5_1CILi1EEES8_S8_EEENS6_IJNS7_ILi128EEENS7_ILi96EEENS7_ILi64EEEEEELi256ENS_10bfloat16_tEfNS_4arch4Sm90ELb0ELb0ELb0ELb1ELb1ELb0ELb1ELb1ELb0ELb1ELb0ELb0EEENS1_21CollectiveEpilogueFwdINS6_IJSA_NS7_ILi256EEESB_EEES9_SE_SG_Li256ELb1ELb1ELb0ELb0EEENS1_36VarlenDynamicPersistentTileSchedulerILi128ELi96ELi256ELi128ELb0ELb1ELb1ELb0ELb1ELb1EEEEEEEEEvNT_6ParamsE,"a",@progbits
	.sectionflags	@""
	.align	4
.nv.constant0._ZN7cutlass13device_kernelIN5flash11enable_sm90INS1_16FlashAttnFwdSm90INS1_25CollectiveMainloopFwdSm90ILi2EN4cute5tupleIJNS5_1CILi1EEES8_S8_EEENS6_IJNS7_ILi128EEENS7_ILi96EEENS7_ILi64EEEEEELi256ENS_10bfloat16_tEfNS_4arch4Sm90ELb0ELb0ELb0ELb1ELb1ELb0ELb1ELb1ELb0ELb1ELb0ELb0EEENS1_21CollectiveEpilogueFwdINS6_IJSA_NS7_ILi256EEESB_EEES9_SE_SG_Li256ELb1ELb1ELb0ELb0EEENS1_36VarlenDynamicPersistentTileSchedulerILi128ELi96ELi256ELi128ELb0ELb1ELb1ELb0ELb1ELb1EEEEEEEEEvNT_6ParamsE:
	.zero		3840


//--------------------- .nv.constant0._ZN7cutlass13device_kernelIN5flash11enable_sm90INS1_16FlashAttnFwdSm90INS1_25CollectiveMainloopFwdSm90ILi2EN4cute5tupleIJNS5_1CILi1EEES8_S8_EEENS6_IJNS7_ILi128EEENS7_ILi96EEENS7_ILi64EEEEEELi256ENS_10bfloat16_tEfNS_4arch4Sm90ELb0ELb0ELb0ELb1ELb1ELb1ELb1ELb1ELb0ELb1ELb0ELb0EEENS1_21CollectiveEpilogueFwdINS6_IJSA_NS7_ILi256EEESB_EEES9_SE_SG_Li256ELb1ELb1ELb0ELb0EEENS1_36VarlenDynamicPersistentTileSchedulerILi128ELi96ELi256ELi128ELb0ELb1ELb1ELb0ELb1ELb1EEEEEEEEEvNT_6ParamsE --------------------------
	.section	.nv.constant0._ZN7cutlass13device_kernelIN5flash11enable_sm90INS1_16FlashAttnFwdSm90INS1_25CollectiveMainloopFwdSm90ILi2EN4cute5tupleIJNS5_1CILi1EEES8_S8_EEENS6_IJNS7_ILi128EEENS7_ILi96EEENS7_ILi64EEEEEELi256ENS_10bfloat16_tEfNS_4arch4Sm90ELb0ELb0ELb0ELb1ELb1ELb1ELb1ELb1ELb0ELb1ELb0ELb0EEENS1_21CollectiveEpilogueFwdINS6_IJSA_NS7_ILi256EEESB_EEES9_SE_SG_Li256ELb1ELb1ELb0ELb0EEENS1_36VarlenDynamicPersistentTileSchedulerILi128ELi96ELi256ELi128ELb0ELb1ELb1ELb0ELb1ELb1EEEEEEEEEvNT_6ParamsE,"a",@progbits
	.sectionflags	@""
	.align	4
.nv.constant0._ZN7cutlass13device_kernelIN5flash11enable_sm90INS1_16FlashAttnFwdSm90INS1_25CollectiveMainloopFwdSm90ILi2EN4cute5tupleIJNS5_1CILi1EEES8_S8_EEENS6_IJNS7_ILi128EEENS7_ILi96EEENS7_ILi64EEEEEELi256ENS_10bfloat16_tEfNS_4arch4Sm90ELb0ELb0ELb0ELb1ELb1ELb1ELb1ELb1ELb0ELb1ELb0ELb0EEENS1_21CollectiveEpilogueFwdINS6_IJSA_NS7_ILi256EEESB_EEES9_SE_SG_Li256ELb1ELb1ELb0ELb0EEENS1_36VarlenDynamicPersistentTileSchedulerILi128ELi96ELi256ELi128ELb0ELb1ELb1ELb0ELb1ELb1EEEEEEEEEvNT_6ParamsE:
	.zero		3840


//--------------------- .nv.constant0._ZN7cutlass13device_kernelIN5flash11enable_sm90INS1_16FlashAttnFwdSm90INS1_25CollectiveMainloopFwdSm90ILi2EN4cute5tupleIJNS5_1CILi1EEES8_S8_EEENS6_IJNS7_ILi128EEENS7_ILi96EEENS7_ILi64EEEEEELi256ENS_10bfloat16_tEfNS_4arch4Sm90ELb0ELb1ELb0ELb0ELb1ELb0ELb0ELb1ELb0ELb1ELb0ELb0EEENS1_21CollectiveEpilogueFwdINS6_IJSA_NS7_ILi256EEESB_EEES9_SE_SG_Li256ELb0ELb1ELb0ELb0EEENS1_30DynamicPersistentTileSchedulerILi256ELi128ELb0ELb1ELb1EEEEEEEEEvNT_6ParamsE --------------------------
	.section	.nv.constant0._ZN7cutlass13device_kernelIN5flash11enable_sm90INS1_16FlashAttnFwdSm90INS1_25CollectiveMainloopFwdSm90ILi2EN4cute5tupleIJNS5_1CILi1EEES8_S8_EEENS6_IJNS7_ILi128EEENS7_ILi96EEENS7_ILi64EEEEEELi256ENS_10bfloat16_tEfNS_4arch4Sm90ELb0ELb1ELb0ELb0ELb1ELb0ELb0ELb1ELb0ELb1ELb0ELb0EEENS1_21CollectiveEpilogueFwdINS6_IJSA_NS7_ILi256EEESB_EEES9_SE_SG_Li256ELb0ELb1ELb0ELb0EEENS1_30DynamicPersistentTileSchedulerILi256ELi128ELb0ELb1ELb1EEEEEEEEEvNT_6ParamsE,"a",@progbits
	.sectionflags	@""
	.align	4
.nv.constant0._ZN7cutlass13device_kernelIN5flash11enable_sm90INS1_16FlashAttnFwdSm90INS1_25CollectiveMainloopFwdSm90ILi2EN4cute5tupleIJNS5_1CILi1EEES8_S8_EEENS6_IJNS7_ILi128EEENS7_ILi96EEENS7_ILi64EEEEEELi256ENS_10bfloat16_tEfNS_4arch4Sm90ELb0ELb1ELb0ELb0ELb1ELb0ELb0ELb1ELb0ELb1ELb0ELb0EEENS1_21CollectiveEpilogueFwdINS6_IJSA_NS7_ILi256EEESB_EEES9_SE_SG_Li256ELb0ELb1ELb0ELb0EEENS1_30DynamicPersistentTileSchedulerILi256ELi128ELb0ELb1ELb1EEEEEEEEEvNT_6ParamsE:
	.zero		3584


//--------------------- .nv.constant0._ZN7cutlass13device_kernelIN5flash11enable_sm90INS1_16FlashAttnFwdSm90INS1_25CollectiveMainloopFwdSm90ILi2EN4cute5tupleIJNS5_1CILi1EEES8_S8_EEENS6_IJNS7_ILi128EEENS7_ILi96EEENS7_ILi64EEEEEELi256ENS_10bfloat16_tEfNS_4arch4Sm90ELb0ELb1ELb0ELb0ELb1ELb0ELb1ELb1ELb0ELb1ELb0ELb0EEENS1_21CollectiveEpilogueFwdINS6_IJSA_NS7_ILi256EEESB_EEES9_SE_SG_Li256ELb0ELb1ELb0ELb0EEENS1_30DynamicPersistentTileSchedulerILi256ELi128ELb0ELb1ELb1EEEEEEEEEvNT_6ParamsE --------------------------
	.section	.nv.constant0._ZN7cutlass13device_kernelIN5flash11enable_sm90INS1_16FlashAttnFwdSm90INS1_25CollectiveMainloopFwdSm90ILi2EN4cute5tupleIJNS5_1CILi1EEES8_S8_EEENS6_IJNS7_ILi128EEENS7_ILi96EEENS7_ILi64EEEEEELi256ENS_10bfloat16_tEfNS_4arch4Sm90ELb0ELb1ELb0ELb0ELb1ELb0ELb1ELb1ELb0ELb1ELb0ELb0EEENS1_21CollectiveEpilogueFwdINS6_IJSA_NS7_ILi256EEESB_EEES9_SE_SG_Li256ELb0ELb1ELb0ELb0EEENS1_30DynamicPersistentTileSchedulerILi256ELi128ELb0ELb1ELb1EEEEEEEEEvNT_6ParamsE,"a",@progbits
	.sectionflags	@""
	.align	4
.nv.constant0._ZN7cutlass13device_kernelIN5flash11enable_sm90INS1_16FlashAttnFwdSm90INS1_25CollectiveMainloopFwdSm90ILi2EN4cute5tupleIJNS5_1CILi1EEES8_S8_EEENS6_IJNS7_ILi128EEENS7_ILi96EEENS7_ILi64EEEEEELi256ENS_10bfloat16_tEfNS_4arch4Sm90ELb0ELb1ELb0ELb0ELb1ELb0ELb1ELb1ELb0ELb1ELb0ELb0EEENS1_21CollectiveEpilogueFwdINS6_IJSA_NS7_ILi256EEESB_EEES9_SE_SG_Li256ELb0ELb1ELb0ELb0EEENS1_30DynamicPersistentTileSchedulerILi256ELi128ELb0ELb1ELb1EEEEEEEEEvNT_6ParamsE:
	.zero		3840


//--------------------- .nv.constant0._ZN7cutlass13device_kernelIN5flash11enable_sm90INS1_16FlashAttnFwdSm90INS1_25CollectiveMainloopFwdSm90ILi2EN4cute5tupleIJNS5_1CILi1EEES8_S8_EEENS6_IJNS7_ILi128EEENS7_ILi96EEENS7_ILi64EEEEEELi256ENS_10bfloat16_tEfNS_4arch4Sm90ELb0ELb1ELb0ELb1ELb1ELb0ELb0ELb1ELb0ELb1ELb0ELb0EEENS1_21CollectiveEpilogueFwdINS6_IJSA_NS7_ILi256EEESB_EEES9_SE_SG_Li256ELb1ELb1ELb0ELb0EEENS1_36VarlenDynamicPersistentTileSchedulerILi128ELi96ELi256ELi128ELb0ELb1ELb1ELb1ELb0ELb1EEEEEEEEEvNT_6ParamsE --------------------------
	.section	.nv.constant0._ZN7cutlass13device_kernelIN5flash11enable_sm90INS1_16FlashAttnFwdSm90INS1_25CollectiveMainloopFwdSm90ILi2EN4cute5tupleIJNS5_1CILi1EEES8_S8_EEENS6_IJNS7_ILi128EEENS7_ILi96EEENS7_ILi64EEEEEELi256ENS_10bfloat16_tEfNS_4arch4Sm90ELb0ELb1ELb0ELb1ELb1ELb0ELb0ELb1ELb0ELb1ELb0ELb0EEENS1_21CollectiveEpilogueFwdINS6_IJSA_NS7_ILi256EEESB_EEES9_SE_SG_Li256ELb1ELb1ELb0ELb0EEENS1_36VarlenDynamicPersistentTileSchedulerILi128ELi96ELi256ELi128ELb0ELb1ELb1ELb1ELb0ELb1EEEEEEEEEvNT_6ParamsE,"a",@progbits
	.sectionflags	@""
	.align	4
.nv.constant0._ZN7cutlass13device_kernelIN5flash11enable_sm90INS1_16FlashAttnFwdSm90INS1_25CollectiveMainloopFwdSm90ILi2EN4cute5tupleIJNS5_1CILi1EEES8_S8_EEENS6_IJNS7_ILi128EEENS7_ILi96EEENS7_ILi64EEEEEELi256ENS_10bfloat16_tEfNS_4arch4Sm90ELb0ELb1ELb0ELb1ELb1ELb0ELb0ELb1ELb0ELb1ELb0ELb0EEENS1_21CollectiveEpilogueFwdINS6_IJSA_NS7_ILi256EEESB_EEES9_SE_SG_Li256ELb1ELb1ELb0ELb0EEENS1_36VarlenDynamicPersistentTileSchedulerILi128ELi96ELi256ELi128ELb0ELb1ELb1ELb1ELb0ELb1EEEEEEEEEvNT_6ParamsE:
	.zero		3584


//--------------------- .nv.constant0._ZN7cutlass13device_kernelIN5flash11enable_sm90INS1_16FlashAttnFwdSm90INS1_25CollectiveMainloopFwdSm90ILi2EN4cute5tupleIJNS5_1CILi1EEES8_S8_EEENS6_IJNS7_ILi128EEENS7_ILi96EEENS7_ILi64EEEEEELi256ENS_10bfloat16_tEfNS_4arch4Sm90ELb0ELb1ELb0ELb1ELb1ELb1ELb0ELb1ELb0ELb1ELb0ELb0EEENS1_21CollectiveEpilogueFwdINS6_IJSA_NS7_ILi256EEESB_EEES9_SE_SG_Li256ELb1ELb1ELb0ELb0EEENS1_36VarlenDynamicPersistentTileSchedulerILi128ELi96ELi256ELi128ELb0ELb1ELb1ELb1ELb0ELb1EEEEEEEEEvNT_6ParamsE --------------------------
	.section	.nv.constant0._ZN7cutlass13device_kernelIN5flash11enable_sm90INS1_16FlashAttnFwdSm90INS1_25CollectiveMainloopFwdSm90ILi2EN4cute5tupleIJNS5_1CILi1EEES8_S8_EEENS6_IJNS7_ILi128EEENS7_ILi96EEENS7_ILi64EEEEEELi256ENS_10bfloat16_tEfNS_4arch4Sm90ELb0ELb1ELb0ELb1ELb1ELb1ELb0ELb1ELb0ELb1ELb0ELb0EEENS1_21CollectiveEpilogueFwdINS6_IJSA_NS7_ILi256EEESB_EEES9_SE_SG_Li256ELb1ELb1ELb0ELb0EEENS1_36VarlenDynamicPersistentTileSchedulerILi128ELi96ELi256ELi128ELb0ELb1ELb1ELb1ELb0ELb1EEEEEEEEEvNT_6ParamsE,"a",@progbits
	.sectionflags	@""
	.align	4
.nv.constant0._ZN7cutlass13device_kernelIN5flash11enable_sm90INS1_16FlashAttnFwdSm90INS1_25CollectiveMainloopFwdSm90ILi2EN4cute5tupleIJNS5_1CILi1EEES8_S8_EEENS6_IJNS7_ILi128EEENS7_ILi96EEENS7_ILi64EEEEEELi256ENS_10bfloat16_tEfNS_4arch4Sm90ELb0ELb1ELb0ELb1ELb1ELb1ELb0ELb1ELb0ELb1ELb0ELb0EEENS1_21CollectiveEpilogueFwdINS6_IJSA_NS7_ILi256EEESB_EEES9_SE_SG_Li256ELb1ELb1ELb0ELb0EEENS1_36VarlenDynamicPersistentTileSchedulerILi128ELi96ELi256ELi128ELb0ELb1ELb1ELb1ELb0ELb1EEEEEEEEEvNT_6ParamsE:
	.zero		3584


//--------------------- .nv.constant0._ZN7cutlass13device_kernelIN5flash11enable_sm90INS1_16FlashAttnFwdSm90INS1_25CollectiveMainloopFwdSm90ILi2EN4cute5tupleIJNS5_1CILi1EEES8_S8_EEENS6_IJNS7_ILi128EEENS7_ILi96EEENS7_ILi64EEEEEELi256ENS_10bfloat16_tEfNS_4arch4Sm90ELb0ELb1ELb0ELb1ELb1ELb0ELb1ELb1ELb0ELb1ELb0ELb0EEENS1_21CollectiveEpilogueFwdINS6_IJSA_NS7_ILi256EEESB_EEES9_SE_SG_Li256ELb1ELb1ELb0ELb0EEENS1_36VarlenDynamicPersistentTileSchedulerILi128ELi96ELi256ELi128ELb0ELb1ELb1ELb1ELb0ELb1EEEEEEEEEvNT_6ParamsE --------------------------
	.section	.nv.constant0._ZN7cutlass13device_kernelIN5flash11enable_sm90INS1_16FlashAttnFwdSm90INS1_25CollectiveMainloopFwdSm90ILi2EN4cute5tupleIJNS5_1CILi1EEES8_S8_EEENS6_IJNS7_ILi128EEENS7_ILi96EEENS7_ILi64EEEEEELi256ENS_10bfloat16_tEfNS_4arch4Sm90ELb0ELb1ELb0ELb1ELb1ELb0ELb1ELb1ELb0ELb1ELb0ELb0EEENS1_21CollectiveEpilogueFwdINS6_IJSA_NS7_ILi256EEESB_EEES9_SE_SG_Li256ELb1ELb1ELb0ELb0EEENS1_36VarlenDynamicPersistentTileSchedulerILi128ELi96ELi256ELi128ELb0ELb1ELb1ELb1ELb0ELb1EEEEEEEEEvNT_6ParamsE,"a",@progbits
	.sectionflags	@""
	.align	4
.nv.constant0._ZN7cutlass13device_kernelIN5flash11enable_sm90INS1_16FlashAttnFwdSm90INS1_25CollectiveMainloopFwdSm90ILi2EN4cute5tupleIJNS5_1CILi1EEES8_S8_EEENS6_IJNS7_ILi128EEENS7_ILi96EEENS7_ILi64EEEEEELi256ENS_10bfloat16_tEfNS_4arch4Sm90ELb0ELb1ELb0ELb1ELb1ELb0ELb1ELb1ELb0ELb1ELb0ELb0EEENS1_21CollectiveEpilogueFwdINS6_IJSA_NS7_ILi256EEESB_EEES9_SE_SG_Li256ELb1ELb1ELb0ELb0EEENS1_36VarlenDynamicPersistentTileSchedulerILi128ELi96ELi256ELi128ELb0ELb1ELb1ELb1ELb0ELb1EEEEEEEEEvNT_6ParamsE:
	.zero		3840


//--------------------- .nv.constant0._ZN7cutlass13device_kernelIN5flash11enable_sm90INS1_16FlashAttnFwdSm90INS1_25CollectiveMainloopFwdSm90ILi2EN4cute5tupleIJNS5_1CILi1EEES8_S8_EEENS6_IJNS7_ILi128EEENS7_ILi96EEENS7_ILi64EEEEEELi256ENS_10bfloat16_tEfNS_4arch4Sm90ELb0ELb1ELb0ELb1ELb1ELb1ELb1ELb1ELb0ELb1ELb0ELb0EEENS1_21CollectiveEpilogueFwdINS6_IJSA_NS7_ILi256EEESB_EEES9_SE_SG_Li256ELb1ELb1ELb0ELb0EEENS1_36VarlenDynamicPersistentTileSchedulerILi128ELi96ELi256ELi128ELb0ELb1ELb1ELb1ELb0ELb1EEEEEEEEEvNT_6ParamsE --------------------------
	.section	.nv.constant0._ZN7cutlass13device_kernelIN5flash11enable_sm90INS1_16FlashAttnFwdSm90INS1_25CollectiveMainloopFwdSm90ILi2EN4cute5tupleIJNS5_1CILi1EEES8_S8_EEENS6_IJNS7_ILi128EEENS7_ILi96EEENS7_ILi64EEEEEELi256ENS_10bfloat16_tEfNS_4arch4Sm90ELb0ELb1ELb0ELb1ELb1ELb1ELb1ELb1ELb0ELb1ELb0ELb0EEENS1_21CollectiveEpilogueFwdINS6_IJSA_NS7_ILi256EEESB_EEES9_SE_SG_Li256ELb1ELb1ELb0ELb0EEENS1_36VarlenDynamicPersistentTileSchedulerILi128ELi96ELi256ELi128ELb0ELb1ELb1ELb1ELb0ELb1EEEEEEEEEvNT_6ParamsE,"a",@progbits
	.sectionflags	@""
	.align	4
.nv.constant0._ZN7cutlass13device_kernelIN5flash11enable_sm90INS1_16FlashAttnFwdSm90INS1_25CollectiveMainloopFwdSm90ILi2EN4cute5tupleIJNS5_1CILi1EEES8_S8_EEENS6_IJNS7_ILi128EEENS7_ILi96EEENS7_ILi64EEEEEELi256ENS_10bfloat16_tEfNS_4arch4Sm90ELb0ELb1ELb0ELb1ELb1ELb1ELb1ELb1ELb0ELb1ELb0ELb0EEENS1_21CollectiveEpilogueFwdINS6_IJSA_NS7_ILi256EEESB_EEES9_SE_SG_Li256ELb1ELb1ELb0ELb0EEENS1_36VarlenDynamicPersistentTileSchedulerILi128ELi96ELi256ELi128ELb0ELb1ELb1ELb1ELb0ELb1EEEEEEEEEvNT_6ParamsE:
	.zero		3840


//--------------------- .nv.constant0._ZN7cutlass13device_kernelIN5flash11enable_sm90INS1_16FlashAttnFwdSm90INS1_25CollectiveMainloopFwdSm90ILi2EN4cute5tupleIJNS5_1CILi1EEES8_S8_EEENS6_IJNS7_ILi128EEENS7_ILi96EEENS7_ILi64EEEEEELi256ENS_10bfloat16_tEfNS_4arch4Sm90ELb1ELb0ELb0ELb0ELb1ELb0ELb0ELb1ELb0ELb1ELb0ELb0EEENS1_21CollectiveEpilogueFwdINS6_IJSA_NS7_ILi256EEESB_EEES9_SE_SG_Li256ELb0ELb1ELb0ELb0EEENS1_30DynamicPersistentTileSchedulerILi256ELi128ELb0ELb1ELb1EEEEEEEEEvNT_6ParamsE --------------------------
	.section	.nv.constant0._ZN7cutlass13device_kernelIN5flash11enable_sm90INS1_16FlashAttnFwdSm90INS1_25CollectiveMainloopFwdSm90ILi2EN4cute5tupleIJNS5_1CILi1EEES8_S8_EEENS6_IJNS7_ILi128EEENS7_ILi96EEENS7_ILi64EEEEEELi256ENS_10bfloat16_tEfNS_4arch4Sm90ELb1ELb0ELb0ELb0ELb1ELb0ELb0ELb1ELb0ELb1ELb0ELb0EEENS1_21CollectiveEpilogueFwdINS6_IJSA_NS7_ILi256EEESB_EEES9_SE_SG_Li256ELb0ELb1ELb0ELb0EEENS1_30DynamicPersistentTileSchedulerILi256ELi128ELb0ELb1ELb1EEEEEEEEEvNT_6ParamsE,"a",@progbits
	.sectionflags	@""
	.align	4
.nv.constant0._ZN7cutlass13device_kernelIN5flash11enable_sm90INS1_16FlashAttnFwdSm90INS1_25CollectiveMainloopFwdSm90ILi2EN4cute5tupleIJNS5_1CILi1EEES8_S8_EEENS6_IJNS7_ILi128EEENS7_ILi96EEENS7_ILi64EEEEEELi256ENS_10bfloat16_tEfNS_4arch4Sm90ELb1ELb0ELb0ELb0ELb1ELb0ELb0ELb1ELb0ELb1ELb0ELb0EEENS1_21CollectiveEpilogueFwdINS6_IJSA_NS7_ILi256EEESB_EEES9_SE_SG_Li256ELb0ELb1ELb0ELb0EEENS1_30DynamicPersistentTileSchedulerILi256ELi128ELb0ELb1ELb1EEEEEEEEEvNT_6ParamsE:
	.zero		3584


//--------------------- .nv.constant0._ZN7cutlass13device_kernelIN5flash11enable_sm90INS1_16FlashAttnFwdSm90INS1_25CollectiveMainloopFwdSm90ILi2EN4cute5tupleIJNS5_1CILi1EEES8_S8_EEENS6_IJNS7_ILi128EEENS7_ILi96EEENS7_ILi64EEEEEELi256ENS_10bfloat16_tEfNS_4arch4Sm90ELb1ELb0ELb0ELb0ELb1ELb0ELb1ELb1ELb0ELb1ELb0ELb0EEENS1_21CollectiveEpilogueFwdINS6_IJSA_NS7_ILi256EEESB_EEES9_SE_SG_Li256ELb0ELb1ELb0ELb0EEENS1_30DynamicPersistentTileSchedulerILi256ELi128ELb0ELb1ELb1EEEEEEEEEvNT_6ParamsE --------------------------
	.section	.nv.constant0._ZN7cutlass13device_kernelIN5flash11enable_sm90INS1_16FlashAttnFwdSm90INS1_25CollectiveMainloopFwdSm90ILi2EN4cute5tupleIJNS5_1CILi1EEES8_S8_EEENS6_IJNS7_ILi128EEENS7_ILi96EEENS7_ILi64EEEEEELi256ENS_10bfloat16_tEfNS_4arch4Sm90ELb1ELb0ELb0ELb0ELb1ELb0ELb1ELb1ELb0ELb1ELb0ELb0EEENS1_21CollectiveEpilogueFwdINS6_IJSA_NS7_ILi256EEESB_EEES9_SE_SG_Li256ELb0ELb1ELb0ELb0EEENS1_30DynamicPersistentTileSchedulerILi256ELi128ELb0ELb1ELb1EEEEEEEEEvNT_6ParamsE,"a",@progbits
	.sectionflags	@""
	.align	4
.nv.constant0._ZN7cutlass13device_kernelIN5flash11enable_sm90INS1_16FlashAttnFwdSm90INS1_25CollectiveMainloopFwdSm90ILi2EN4cute5tupleIJNS5_1CILi1EEES8_S8_EEENS6_IJNS7_ILi128EEENS7_ILi96EEENS7_ILi64EEEEEELi256ENS_10bfloat16_tEfNS_4arch4Sm90ELb1ELb0ELb0ELb0ELb1ELb0ELb1ELb1ELb0ELb1ELb0ELb0EEENS1_21CollectiveEpilogueFwdINS6_IJSA_NS7_ILi256EEESB_EEES9_SE_SG_Li256ELb0ELb1ELb0ELb0EEENS1_30DynamicPersistentTileSchedulerILi256ELi128ELb0ELb1ELb1EEEEEEEEEvNT_6ParamsE:
	.zero		3840


//--------------------- .nv.constant0._ZN7cutlass13device_kernelIN5flash11enable_sm90INS1_16FlashAttnFwdSm90INS1_25CollectiveMainloopFwdSm90ILi2EN4cute5tupleIJNS5_1CILi1EEES8_S8_EEENS6_IJNS7_ILi128EEENS7_ILi96EEENS7_ILi64EEEEEELi256ENS_10bfloat16_tEfNS_4arch4Sm90ELb1ELb0ELb0ELb1ELb1ELb0ELb0ELb1ELb0ELb1ELb0ELb0EEENS1_21CollectiveEpilogueFwdINS6_IJSA_NS7_ILi256EEESB_EEES9_SE_SG_Li256ELb1ELb1ELb0ELb0EEENS1_36VarlenDynamicPersistentTileSchedulerILi128ELi96ELi256ELi128ELb0ELb1ELb1ELb1ELb1ELb1EEEEEEEEEvNT_6ParamsE --------------------------
	.section	.nv.constant0._ZN7cutlass13device_kernelIN5flash11enable_sm90INS1_16FlashAttnFwdSm90INS1_25CollectiveMainloopFwdSm90ILi2EN4cute5tupleIJNS5_1CILi1EEES8_S8_EEENS6_IJNS7_ILi128EEENS7_ILi96EEENS7_ILi64EEEEEELi256ENS_10bfloat16_tEfNS_4arch4Sm90ELb1ELb0ELb0ELb1ELb1ELb0ELb0ELb1ELb0ELb1ELb0ELb0EEENS1_21CollectiveEpilogueFwdINS6_IJSA_NS7_ILi256EEESB_EEES9_SE_SG_Li256ELb1ELb1ELb0ELb0EEENS1_36VarlenDynamicPersistentTileSchedulerILi128ELi96ELi256ELi128ELb0ELb1ELb1ELb1ELb1ELb1EEEEEEEEEvNT_6ParamsE,"a",@progbits
	.sectionflags	@""
	.align	4
.nv.constant0._ZN7cutlass13device_kernelIN5flash11enable_sm90INS1_16FlashAttnFwdSm90INS1_25CollectiveMainloopFwdSm90ILi2EN4cute5tupleIJNS5_1CILi1EEES8_S8_EEENS6_IJNS7_ILi128EEENS7_ILi96EEENS7_ILi64EEEEEELi256ENS_10bfloat16_tEfNS_4arch4Sm90ELb1ELb0ELb0ELb1ELb1ELb0ELb0ELb1ELb0ELb1ELb0ELb0EEENS1_21CollectiveEpilogueFwdINS6_IJSA_NS7_ILi256EEESB_EEES9_SE_SG_Li256ELb1ELb1ELb0ELb0EEENS1_36VarlenDynamicPersistentTileSchedulerILi128ELi96ELi256ELi128ELb0ELb1ELb1ELb1ELb1ELb1EEEEEEEEEvNT_6ParamsE:
	.zero		3584


//--------------------- .nv.constant0._ZN7cutlass13device_kernelIN5flash11enable_sm90INS1_16FlashAttnFwdSm90INS1_25CollectiveMainloopFwdSm90ILi2EN4cute5tupleIJNS5_1CILi1EEES8_S8_EEENS6_IJNS7_ILi128EEENS7_ILi96EEENS7_ILi64EEEEEELi256ENS_10bfloat16_tEfNS_4arch4Sm90ELb1ELb0ELb0ELb1ELb1ELb1ELb0ELb1ELb0ELb1ELb0ELb0EEENS1_21CollectiveEpilogueFwdINS6_IJSA_NS7_ILi256EEESB_EEES9_SE_SG_Li256ELb1ELb1ELb0ELb0EEENS1_36VarlenDynamicPersistentTileSchedulerILi128ELi96ELi256ELi128ELb0ELb1ELb1ELb1ELb1ELb1EEEEEEEEEvNT_6ParamsE --------------------------
	.section	.nv.constant0._ZN7cutlass13device_kernelIN5flash11enable_sm90INS1_16FlashAttnFwdSm90INS1_25CollectiveMainloopFwdSm90ILi2EN4cute5tupleIJNS5_1CILi1EEES8_S8_EEENS6_IJNS7_ILi128EEENS7_ILi96EEENS7_ILi64EEEEEELi256ENS_10bfloat16_tEfNS_4arch4Sm90ELb1ELb0ELb0ELb1ELb1ELb1ELb0ELb1ELb0ELb1ELb0ELb0EEENS1_21CollectiveEpilogueFwdINS6_IJSA_NS7_ILi256EEESB_EEES9_SE_SG_Li256ELb1ELb1ELb0ELb0EEENS1_36VarlenDynamicPersistentTileSchedulerILi128ELi96ELi256ELi128ELb0ELb1ELb1ELb1ELb1ELb1EEEEEEEEEvNT_6ParamsE,"a",@progbits
	.sectionflags	@""
	.align	4
.nv.constant0._ZN7cutlass13device_kernelIN5flash11enable_sm90INS1_16FlashAttnFwdSm90INS1_25CollectiveMainloopFwdSm90ILi2EN4cute5tupleIJNS5_1CILi1EEES8_S8_EEENS6_IJNS7_ILi128EEENS7_ILi96EEENS7_ILi64EEEEEELi256ENS_10bfloat16_tEfNS_4arch4Sm90ELb1ELb0ELb0ELb1ELb1ELb1ELb0ELb1ELb0ELb1ELb0ELb0EEENS1_21CollectiveEpilogueFwdINS6_IJSA_NS7_ILi256EEESB_EEES9_SE_SG_Li256ELb1ELb1ELb0ELb0EEENS1_36VarlenDynamicPersistentTileSchedulerILi128ELi96ELi256ELi128ELb0ELb1ELb1ELb1ELb1ELb1EEEEEEEEEvNT_6ParamsE:
	.zero		3584


//--------------------- .nv.constant0._ZN7cutlass13device_kernelIN5flash11enable_sm90INS1_16FlashAttnFwdSm90INS1_25CollectiveMainloopFwdSm90ILi2EN4cute5tupleIJNS5_1CILi1EEES8_S8_EEENS6_IJNS7_ILi128EEENS7_ILi96EEENS7_ILi64EEEEEELi256ENS_10bfloat16_tEfNS_4arch4Sm90ELb1ELb0ELb0ELb1ELb1ELb0ELb1ELb1ELb0ELb1ELb0ELb0EEENS1_21CollectiveEpilogueFwdINS6_IJSA_NS7_ILi256EEESB_EEES9_SE_SG_Li256ELb1ELb1ELb0ELb0EEENS1_36VarlenDynamicPersistentTileSchedulerILi128ELi96ELi256ELi128ELb0ELb1ELb1ELb1ELb1ELb1EEEEEEEEEvNT_6ParamsE --------------------------
	.section	.nv.constant0._ZN7cutlass13device_kernelIN5flash11enable_sm90INS1_16FlashAttnFwdSm90INS1_25CollectiveMainloopFwdSm90ILi2EN4cute5tupleIJNS5_1CILi1EEES8_S8_EEENS6_IJNS7_ILi128EEENS7_ILi96EEENS7_ILi64EEEEEELi256ENS_10bfloat16_tEfNS_4arch4Sm90ELb1ELb0ELb0ELb1ELb1ELb0ELb1ELb1ELb0ELb1ELb0ELb0EEENS1_21CollectiveEpilogueFwdINS6_IJSA_NS7_ILi256EEESB_EEES9_SE_SG_Li256ELb1ELb1ELb0ELb0EEENS1_36VarlenDynamicPersistentTileSchedulerILi128ELi96ELi256ELi128ELb0ELb1ELb1ELb1ELb1ELb1EEEEEEEEEvNT_6ParamsE,"a",@progbits
	.sectionflags	@""
	.align	4
.nv.constant0._ZN7cutlass13device_kernelIN5flash11enable_sm90INS1_16FlashAttnFwdSm90INS1_25CollectiveMainloopFwdSm90ILi2EN4cute5tupleIJNS5_1CILi1EEES8_S8_EEENS6_IJNS7_ILi128EEENS7_ILi96EEENS7_ILi64EEEEEELi256ENS_10bfloat16_tEfNS_4arch4Sm90ELb1ELb0ELb0ELb1ELb1ELb0ELb1ELb1ELb0ELb1ELb0ELb0EEENS1_21CollectiveEpilogueFwdINS6_IJSA_NS7_ILi256EEESB_EEES9_SE_SG_Li256ELb1ELb1ELb0ELb0EEENS1_36VarlenDynamicPersistentTileSchedulerILi128ELi96ELi256ELi128ELb0ELb1ELb1ELb1ELb1ELb1EEEEEEEEEvNT_6ParamsE:
	.zero		3840


//--------------------- .nv.constant0._ZN7cutlass13device_kernelIN5flash11enable_sm90INS1_16FlashAttnFwdSm90INS1_25CollectiveMainloopFwdSm90ILi2EN4cute5tupleIJNS5_1CILi1EEES8_S8_EEENS6_IJNS7_ILi128EEENS7_ILi96EEENS7_ILi64EEEEEELi256ENS_10bfloat16_tEfNS_4arch4Sm90ELb1ELb0ELb0ELb1ELb1ELb1ELb1ELb1ELb0ELb1ELb0ELb0EEENS1_21CollectiveEpilogueFwdINS6_IJSA_NS7_ILi256EEESB_EEES9_SE_SG_Li256ELb1ELb1ELb0ELb0EEENS1_36VarlenDynamicPersistentTileSchedulerILi128ELi96ELi256ELi128ELb0ELb1ELb1ELb1ELb1ELb1EEEEEEEEEvNT_6ParamsE --------------------------
	.section	.nv.constant0._ZN7cutlass13device_kernelIN5flash11enable_sm90INS1_16FlashAttnFwdSm90INS1_25CollectiveMainloopFwdSm90ILi2EN4cute5tupleIJNS5_1CILi1EEES8_S8_EEENS6_IJNS7_ILi128EEENS7_ILi96EEENS7_ILi64EEEEEELi256ENS_10bfloat16_tEfNS_4arch4Sm90ELb1ELb0ELb0ELb1ELb1ELb1ELb1ELb1ELb0ELb1ELb0ELb0EEENS1_21CollectiveEpilogueFwdINS6_IJSA_NS7_ILi256EEESB_EEES9_SE_SG_Li256ELb1ELb1ELb0ELb0EEENS1_36VarlenDynamicPersistentTileSchedulerILi128ELi96ELi256ELi128ELb0ELb1ELb1ELb1ELb1ELb1EEEEEEEEEvNT_6ParamsE,"a",@progbits
	.sectionflags	@""
	.align	4
.nv.constant0._ZN7cutlass13device_kernelIN5flash11enable_sm90INS1_16FlashAttnFwdSm90INS1_25CollectiveMainloopFwdSm90ILi2EN4cute5tupleIJNS5_1CILi1EEES8_S8_EEENS6_IJNS7_ILi128EEENS7_ILi96EEENS7_ILi64EEEEEELi256ENS_10bfloat16_tEfNS_4arch4Sm90ELb1ELb0ELb0ELb1ELb1ELb1ELb1ELb1ELb0ELb1ELb0ELb0EEENS1_21CollectiveEpilogueFwdINS6_IJSA_NS7_ILi256EEESB_EEES9_SE_SG_Li256ELb1ELb1ELb0ELb0EEENS1_36VarlenDynamicPersistentTileSchedulerILi128ELi96ELi256ELi128ELb0ELb1ELb1ELb1ELb1ELb1EEEEEEEEEvNT_6ParamsE:
	.zero		3840


//--------------------- SYMBOLS --------------------------

	.type		.nv.reservedSmem.offset0,@object
	.size		.nv.reservedSmem.offset0,0x4
